	.target	sm_100a

	.elftype	@"ET_EXEC"


//--------------------- .note.nv.tkinfo           --------------------------
	.section	.note.nv.tkinfo,"",@"SHT_NOTE"
	.sectionflags	@"SHF_NOTE_NV_TKINFO"
	.tkinfo
        /*0018*/ 	.word	0x00000002
        /*0030*/ 	.string	""
        /*0030*/ 	.string	"ptxas"
        /*0030*/ 	.string	"Cuda compilation tools, release 13.0, V13.0.88"
        /*0030*/ 	.string	"Build cuda_13.0.r13.0/compiler.36424714_0"
        /*0030*/ 	.string	"-arch sm_100a -m 64 "



//--------------------- .note.nv.cuinfo           --------------------------
	.section	.note.nv.cuinfo,"",@"SHT_NOTE"
	.sectionflags	@"SHF_NOTE_NV_CUINFO"
        /*0018*/ 	.short	0x0002
        /*001a*/ 	.short	0x0064
        /*001c*/ 	.short	0x0082
	.zero		2


//--------------------- .nv.info                  --------------------------
	.section	.nv.info,"",@"SHT_CUDA_INFO"
	.align	4


	//----- nvinfo : EIATTR_REGCOUNT
	.align		4
        /*0000*/ 	.byte	0x04, 0x2f
        /*0002*/ 	.short	(.L_19 - .L_18)
	.align		4
.L_18:
        /*0004*/ 	.word	index@(_ZN7cutlass13device_kernelINS_4gemm6kernel13GemmUniversalIN4cute5tupleIJiiiiEEENS1_10collective13CollectiveMmaINS1_35MainloopSm100TmaUmmaWarpSpecializedILi10ELi2ELi4ENS5_IJNS4_1CILi2EEENSA_ILi1EEESC_EEEEENS5_IJNSA_ILi256EEENSA_ILi64EEESG_EEENS_6half_tENS5_IJlSC_lEEESI_SJ_NS4_8TiledMMAINS4_8MMA_AtomIJNS4_26SM100_MMA_F16BF16_2x1SM_SSISI_SI_fLi256ELi64ELNS4_4UMMA5MajorE0ELSO_0ELNSN_7ScaleInE0ELSP_0EEEEEENS4_6LayoutINS5_IJSC_SC_SC_EEENS5_IJNSA_ILi0EEESU_SU_EEEEENS5_IJNS4_10UnderscoreESX_SX_EEEEENS4_18SM100_TMA_2SM_LOADENS4_14ComposedLayoutINS4_7SwizzleILi3ELi4ELi3EEENS4_18smem_ptr_flag_bitsILi16EEENSS_INS5_IJNSA_ILi8EEESG_EEENS5_IJSG_SC_EEEEEEEvNS4_8identityES10_S1A_vS1B_EENS_8epilogue10collective18CollectiveEpilogueINS1D_23Sm100TmaWarpSpecializedILi3ELi2ELi32ELb1ELb0EEEJNS5_IJNSA_ILi128EEESG_SG_EEENS5_IJNSS_IS1I_SC_EENSS_INSA_ILi32EEESC_EEEEESI_SJ_SI_SJ_NS1D_6fusion15FusionCallbacksIS1H_NS1O_17LinearCombinationISI_fSI_fLNS_15FloatRoundStyleE2EEES1J_S1N_JEEENS4_5SM1004TMEM4LOAD26SM100_TMEM_LOAD_32dp32b32xENS4_13SM90_TMA_LOADENS11_INS12_ILi2ELi4ELi3EEES15_NSS_INS5_IJS16_S1L_EEENS5_IJS1L_SC_EEEEEEENS4_39AutoVectorizingCopyWithAssumedAlignmentILi128EEENS4_14SM90_TMA_STOREES23_S25_S25_EEEvvEEEEvNT_6ParamsE)
        /*0008*/ 	.word	0x00000072


	//----- nvinfo : EIATTR_FRAME_SIZE
	.align		4
.L_19:
        /*000c*/ 	.byte	0x04, 0x11
        /*000e*/ 	.short	(.L_21 - .L_20)
	.align		4
.L_20:
        /*0010*/ 	.word	index@($__internal_2_$__cuda_sm10x_tcgen05_guardrail_trap_unallocated_columns_being_dealloced)
        /*0014*/ 	.word	0x00000000


	//----- nvinfo : EIATTR_FRAME_SIZE
	.align		4
.L_21:
        /*0018*/ 	.byte	0x04, 0x11
        /*001a*/ 	.short	(.L_23 - .L_22)
	.align		4
.L_22:
        /*001c*/ 	.word	index@($__internal_1_$__cuda_sm10x_tcgen05_guardrail_trap_phase_invalid_during_alloc)
        /*0020*/ 	.word	0x00000000


	//----- nvinfo : EIATTR_FRAME_SIZE
	.align		4
.L_23:
        /*0024*/ 	.byte	0x04, 0x11
        /*0026*/ 	.short	(.L_25 - .L_24)
	.align		4
.L_24:
        /*0028*/ 	.word	index@($__internal_0_$__cuda_sm10x_tcgen05_guardrail_trap_col_being_dealloced_not_returned_by_alloc)
        /*002c*/ 	.word	0x00000000


	//----- nvinfo : EIATTR_FRAME_SIZE
	.align		4
.L_25:
        /*0030*/ 	.byte	0x04, 0x11
        /*0032*/ 	.short	(.L_27 - .L_26)
	.align		4
.L_26:
        /*0034*/ 	.word	index@(_ZN7cutlass13device_kernelINS_4gemm6kernel13GemmUniversalIN4cute5tupleIJiiiiEEENS1_10collective13CollectiveMmaINS1_35MainloopSm100TmaUmmaWarpSpecializedILi10ELi2ELi4ENS5_IJNS4_1CILi2EEENSA_ILi1EEESC_EEEEENS5_IJNSA_ILi256EEENSA_ILi64EEESG_EEENS_6half_tENS5_IJlSC_lEEESI_SJ_NS4_8TiledMMAINS4_8MMA_AtomIJNS4_26SM100_MMA_F16BF16_2x1SM_SSISI_SI_fLi256ELi64ELNS4_4UMMA5MajorE0ELSO_0ELNSN_7ScaleInE0ELSP_0EEEEEENS4_6LayoutINS5_IJSC_SC_SC_EEENS5_IJNSA_ILi0EEESU_SU_EEEEENS5_IJNS4_10UnderscoreESX_SX_EEEEENS4_18SM100_TMA_2SM_LOADENS4_14ComposedLayoutINS4_7SwizzleILi3ELi4ELi3EEENS4_18smem_ptr_flag_bitsILi16EEENSS_INS5_IJNSA_ILi8EEESG_EEENS5_IJSG_SC_EEEEEEEvNS4_8identityES10_S1A_vS1B_EENS_8epilogue10collective18CollectiveEpilogueINS1D_23Sm100TmaWarpSpecializedILi3ELi2ELi32ELb1ELb0EEEJNS5_IJNSA_ILi128EEESG_SG_EEENS5_IJNSS_IS1I_SC_EENSS_INSA_ILi32EEESC_EEEEESI_SJ_SI_SJ_NS1D_6fusion15FusionCallbacksIS1H_NS1O_17LinearCombinationISI_fSI_fLNS_15FloatRoundStyleE2EEES1J_S1N_JEEENS4_5SM1004TMEM4LOAD26SM100_TMEM_LOAD_32dp32b32xENS4_13SM90_TMA_LOADENS11_INS12_ILi2ELi4ELi3EEES15_NSS_INS5_IJS16_S1L_EEENS5_IJS1L_SC_EEEEEEENS4_39AutoVectorizingCopyWithAssumedAlignmentILi128EEENS4_14SM90_TMA_STOREES23_S25_S25_EEEvvEEEEvNT_6ParamsE)
        /*0038*/ 	.word	0x00000000


	//----- nvinfo : EIATTR_MIN_STACK_SIZE
	.align		4
.L_27:
        /*003c*/ 	.byte	0x04, 0x12
        /*003e*/ 	.short	(.L_29 - .L_28)
	.align		4
.L_28:
        /*0040*/ 	.word	index@(_ZN7cutlass13device_kernelINS_4gemm6kernel13GemmUniversalIN4cute5tupleIJiiiiEEENS1_10collective13CollectiveMmaINS1_35MainloopSm100TmaUmmaWarpSpecializedILi10ELi2ELi4ENS5_IJNS4_1CILi2EEENSA_ILi1EEESC_EEEEENS5_IJNSA_ILi256EEENSA_ILi64EEESG_EEENS_6half_tENS5_IJlSC_lEEESI_SJ_NS4_8TiledMMAINS4_8MMA_AtomIJNS4_26SM100_MMA_F16BF16_2x1SM_SSISI_SI_fLi256ELi64ELNS4_4UMMA5MajorE0ELSO_0ELNSN_7ScaleInE0ELSP_0EEEEEENS4_6LayoutINS5_IJSC_SC_SC_EEENS5_IJNSA_ILi0EEESU_SU_EEEEENS5_IJNS4_10UnderscoreESX_SX_EEEEENS4_18SM100_TMA_2SM_LOADENS4_14ComposedLayoutINS4_7SwizzleILi3ELi4ELi3EEENS4_18smem_ptr_flag_bitsILi16EEENSS_INS5_IJNSA_ILi8EEESG_EEENS5_IJSG_SC_EEEEEEEvNS4_8identityES10_S1A_vS1B_EENS_8epilogue10collective18CollectiveEpilogueINS1D_23Sm100TmaWarpSpecializedILi3ELi2ELi32ELb1ELb0EEEJNS5_IJNSA_ILi128EEESG_SG_EEENS5_IJNSS_IS1I_SC_EENSS_INSA_ILi32EEESC_EEEEESI_SJ_SI_SJ_NS1D_6fusion15FusionCallbacksIS1H_NS1O_17LinearCombinationISI_fSI_fLNS_15FloatRoundStyleE2EEES1J_S1N_JEEENS4_5SM1004TMEM4LOAD26SM100_TMEM_LOAD_32dp32b32xENS4_13SM90_TMA_LOADENS11_INS12_ILi2ELi4ELi3EEES15_NSS_INS5_IJS16_S1L_EEENS5_IJS1L_SC_EEEEEEENS4_39AutoVectorizingCopyWithAssumedAlignmentILi128EEENS4_14SM90_TMA_STOREES23_S25_S25_EEEvvEEEEvNT_6ParamsE)
        /*0044*/ 	.word	0x00000000
.L_29:


//--------------------- .nv.compat                --------------------------
	.section	.nv.compat,"",@"SHT_CUDA_COMPAT_INFO"
	.align	4
        /*0000*/ 	.byte	0x02, 0x09, 0x01, 0x00, 0x02, 0x02, 0x02, 0x00, 0x02, 0x05, 0x05, 0x00, 0x03, 0x07, 0x01, 0x01
        /*0010*/ 	.byte	0x02, 0x03, 0x01, 0x00, 0x02, 0x06, 0x01, 0x00, 0x04, 0x0b, 0x08, 0x00, 0x09, 0x00, 0x00, 0x00
        /*0020*/ 	.byte	0x00, 0x00, 0x00, 0x00


//--------------------- .nv.info._ZN7cutlass13device_kernelINS_4gemm6kernel13GemmUniversalIN4cute5tupleIJiiiiEEENS1_10collective13CollectiveMmaINS1_35MainloopSm100TmaUmmaWarpSpecializedILi10ELi2ELi4ENS5_IJNS4_1CILi2EEENSA_ILi1EEESC_EEEEENS5_IJNSA_ILi256EEENSA_ILi64EEESG_EEENS_6half_tENS5_IJlSC_lEEESI_SJ_NS4_8TiledMMAINS4_8MMA_AtomIJNS4_26SM100_MMA_F16BF16_2x1SM_SSISI_SI_fLi256ELi64ELNS4_4UMMA5MajorE0ELSO_0ELNSN_7ScaleInE0ELSP_0EEEEEENS4_6LayoutINS5_IJSC_SC_SC_EEENS5_IJNSA_ILi0EEESU_SU_EEEEENS5_IJNS4_10UnderscoreESX_SX_EEEEENS4_18SM100_TMA_2SM_LOADENS4_14ComposedLayoutINS4_7SwizzleILi3ELi4ELi3EEENS4_18smem_ptr_flag_bitsILi16EEENSS_INS5_IJNSA_ILi8EEESG_EEENS5_IJSG_SC_EEEEEEEvNS4_8identityES10_S1A_vS1B_EENS_8epilogue10collective18CollectiveEpilogueINS1D_23Sm100TmaWarpSpecializedILi3ELi2ELi32ELb1ELb0EEEJNS5_IJNSA_ILi128EEESG_SG_EEENS5_IJNSS_IS1I_SC_EENSS_INSA_ILi32EEESC_EEEEESI_SJ_SI_SJ_NS1D_6fusion15FusionCallbacksIS1H_NS1O_17LinearCombinationISI_fSI_fLNS_15FloatRoundStyleE2EEES1J_S1N_JEEENS4_5SM1004TMEM4LOAD26SM100_TMEM_LOAD_32dp32b32xENS4_13SM90_TMA_LOADENS11_INS12_ILi2ELi4ELi3EEES15_NSS_INS5_IJS16_S1L_EEENS5_IJS1L_SC_EEEEEEENS4_39AutoVectorizingCopyWithAssumedAlignmentILi128EEENS4_14SM90_TMA_STOREES23_S25_S25_EEEvvEEEEvNT_6ParamsE --------------------------
	.section	.nv.info._ZN7cutlass13device_kernelINS_4gemm6kernel13GemmUniversalIN4cute5tupleIJiiiiEEENS1_10collective13CollectiveMmaINS1_35MainloopSm100TmaUmmaWarpSpecializedILi10ELi2ELi4ENS5_IJNS4_1CILi2EEENSA_ILi1EEESC_EEEEENS5_IJNSA_ILi256EEENSA_ILi64EEESG_EEENS_6half_tENS5_IJlSC_lEEESI_SJ_NS4_8TiledMMAINS4_8MMA_AtomIJNS4_26SM100_MMA_F16BF16_2x1SM_SSISI_SI_fLi256ELi64ELNS4_4UMMA5MajorE0ELSO_0ELNSN_7ScaleInE0ELSP_0EEEEEENS4_6LayoutINS5_IJSC_SC_SC_EEENS5_IJNSA_ILi0EEESU_SU_EEEEENS5_IJNS4_10UnderscoreESX_SX_EEEEENS4_18SM100_TMA_2SM_LOADENS4_14ComposedLayoutINS4_7SwizzleILi3ELi4ELi3EEENS4_18smem_ptr_flag_bitsILi16EEENSS_INS5_IJNSA_ILi8EEESG_EEENS5_IJSG_SC_EEEEEEEvNS4_8identityES10_S1A_vS1B_EENS_8epilogue10collective18CollectiveEpilogueINS1D_23Sm100TmaWarpSpecializedILi3ELi2ELi32ELb1ELb0EEEJNS5_IJNSA_ILi128EEESG_SG_EEENS5_IJNSS_IS1I_SC_EENSS_INSA_ILi32EEESC_EEEEESI_SJ_SI_SJ_NS1D_6fusion15FusionCallbacksIS1H_NS1O_17LinearCombinationISI_fSI_fLNS_15FloatRoundStyleE2EEES1J_S1N_JEEENS4_5SM1004TMEM4LOAD26SM100_TMEM_LOAD_32dp32b32xENS4_13SM90_TMA_LOADENS11_INS12_ILi2ELi4ELi3EEES15_NSS_INS5_IJS16_S1L_EEENS5_IJS1L_SC_EEEEEEENS4_39AutoVectorizingCopyWithAssumedAlignmentILi128EEENS4_14SM90_TMA_STOREES23_S25_S25_EEEvvEEEEvNT_6ParamsE,"",@"SHT_CUDA_INFO"
	.sectionflags	@""
	.align	4


	//----- nvinfo : EIATTR_CUDA_API_VERSION
	.align		4
        /*0000*/ 	.byte	0x04, 0x37
        /*0002*/ 	.short	(.L_31 - .L_30)
.L_30:
        /*0004*/ 	.word	0x00000082


	//----- nvinfo : EIATTR_KPARAM_INFO
	.align		4
.L_31:
        /*0008*/ 	.byte	0x04, 0x17
        /*000a*/ 	.short	(.L_33 - .L_32)
.L_32:
        /*000c*/ 	.word	0x00000000
        /*0010*/ 	.short	0x0000
        /*0012*/ 	.short	0x0000
        /*0014*/ 	.byte	0x00, 0xf0, 0x01, 0x20


	//----- nvinfo : EIATTR_AT_ENTRY_FRAGMENTS
	.align		4
.L_33:
        /*0018*/ 	.byte	0x04, 0x4f
        /*001a*/ 	.short	(.L_35 - .L_34)


	//   ....[0]....
.L_34:
        /*001c*/ 	.word	0x00000007


	//----- nvinfo : EIATTR_RESERVED_SMEM_USED
	.align		4
.L_35:
        /*0020*/ 	.byte	0x01, 0x41
	.zero		2


	//----- nvinfo : EIATTR_SPARSE_MMA_MASK
	.align		4
        /*0024*/ 	.byte	0x03, 0x50
        /*0026*/ 	.short	0x0000


	//----- nvinfo : EIATTR_TCGEN05_2CTA_USED
	.align		4
        /*0028*/ 	.byte	0x01, 0x52
	.zero		2


	//----- nvinfo : EIATTR_MAXREG_COUNT
	.align		4
        /*002c*/ 	.byte	0x03, 0x1b
        /*002e*/ 	.short	0x00ff


	//----- nvinfo : EIATTR_NUM_BARRIERS
	.align		4
        /*0030*/ 	.byte	0x02, 0x4c
        /*0032*/ 	.byte	0x07
	.zero		1


	//----- nvinfo : EIATTR_EXTERNS
	.align		4
        /*0034*/ 	.byte	0x04, 0x0f
        /*0036*/ 	.short	(.L_37 - .L_36)


	//   ....[0]....
	.align		4
.L_36:
        /*0038*/ 	.word	index@(__assertfail)


	//----- nvinfo : EIATTR_MERCURY_ISA_VERSION
	.align		4
.L_37:
        /*003c*/ 	.byte	0x03, 0x5f
        /*003e*/ 	.short	0x0101


	//----- nvinfo : EIATTR_INT_WARP_WIDE_INSTR_OFFSETS
	.align		4
        /*0040*/ 	.byte	0x04, 0x31
        /*0042*/ 	.short	(.L_39 - .L_38)


	//   ....[0]....
.L_38:
        /*0044*/ 	.word	0x00000de0


	//   ....[1]....
        /*0048*/ 	.word	0x00000e80


	//   ....[2]....
        /*004c*/ 	.word	0x000021e0


	//   ....[3]....
        /*0050*/ 	.word	0x00004410


	//   ....[4]....
        /*0054*/ 	.word	0x00004440


	//   ....[5]....
        /*0058*/ 	.word	0x00004490


	//   ....[6]....
        /*005c*/ 	.word	0x00004d80


	//   ....[7]....
        /*0060*/ 	.word	0x00004da0


	//   ....[8]....
        /*0064*/ 	.word	0x00005070


	//   ....[9]....
        /*0068*/ 	.word	0x000051a0


	//----- nvinfo : EIATTR_COOP_GROUP_MASK_REGIDS
	.align		4
.L_39:
        /*006c*/ 	.byte	0x04, 0x29
        /*006e*/ 	.short	(.L_41 - .L_40)


	//   ....[0]....
.L_40:
        /*0070*/ 	.word	0xffffffff


	//   ....[1]....
        /*0074*/ 	.word	0xffffffff


	//   ....[2]....
        /*0078*/ 	.word	0xffffffff


	//   ....[3]....
        /*007c*/ 	.word	0xffffffff


	//   ....[4]....
        /*0080*/ 	.word	0xffffffff


	//   ....[5]....
        /*0084*/ 	.word	0xffffffff


	//   ....[6]....
        /*0088*/ 	.word	0xffffffff


	//   ....[7]....
        /*008c*/ 	.word	0xffffffff


	//   ....[8]....
        /*0090*/ 	.word	0xffffffff


	//   ....[9]....
        /*0094*/ 	.word	0xffffffff


	//   ....[10]....
        /*0098*/ 	.word	0xffffffff


	//   ....[11]....
        /*009c*/ 	.word	0xffffffff


	//   ....[12]....
        /*00a0*/ 	.word	0xffffffff


	//   ....[13]....
        /*00a4*/ 	.word	0xffffffff


	//----- nvinfo : EIATTR_COOP_GROUP_INSTR_OFFSETS
	.align		4
.L_41:
        /*00a8*/ 	.byte	0x04, 0x28
        /*00aa*/ 	.short	(.L_43 - .L_42)


	//   ....[0]....
.L_42:
        /*00ac*/ 	.word	0x000000c0


	//   ....[1]....
        /*00b0*/ 	.word	0x00000500


	//   ....[2]....
        /*00b4*/ 	.word	0x00000770


	//   ....[3]....
        /*00b8*/ 	.word	0x000008e0


	//   ....[4]....
        /*00bc*/ 	.word	0x000009d0


	//   ....[5]....
        /*00c0*/ 	.word	0x00000b30


	//   ....[6]....
        /*00c4*/ 	.word	0x00000cc0


	//   ....[7]....
        /*00c8*/ 	.word	0x00000f00


	//   ....[8]....
        /*00cc*/ 	.word	0x000020c0


	//   ....[9]....
        /*00d0*/ 	.word	0x00003200


	//   ....[10]....
        /*00d4*/ 	.word	0x000036d0


	//   ....[11]....
        /*00d8*/ 	.word	0x00003700


	//   ....[12]....
        /*00dc*/ 	.word	0x00004320


	//   ....[13]....
        /*00e0*/ 	.word	0x00004530


	//----- nvinfo : EIATTR_VRC_CTA_INIT_COUNT
	.align		4
.L_43:
        /*00e4*/ 	.byte	0x02, 0x4a
        /*00e6*/ 	.byte	0x80
	.zero		1


	//----- nvinfo : EIATTR_SYSCALL_OFFSETS
	.align		4
        /*00e8*/ 	.byte	0x04, 0x46
        /*00ea*/ 	.short	(.L_45 - .L_44)


	//   ....[0]....
.L_44:
        /*00ec*/ 	.word	0x00005d50


	//   ....[1]....
        /*00f0*/ 	.word	0x00005e40


	//   ....[2]....
        /*00f4*/ 	.word	0x00006680


	//   ....[3]....
        /*00f8*/ 	.word	0x00007330


	//----- nvinfo : EIATTR_MBARRIER_INSTR_OFFSETS
	.align		4
.L_45:
        /*00fc*/ 	.byte	0x04, 0x39
        /*00fe*/ 	.short	(.L_47 - .L_46)


	//   ....[0]....
.L_46:
        /*0100*/ 	.word	0x00000610
        /*0104*/ 	.word	0x000000ff
        /*0108*/ 	.word	0x00000000
        /*010c*/ 	.short	0x0100
        /*010e*/ 	.byte	0x08
	.zero		1


	//   ....[1]....
        /*0110*/ 	.word	0x00000620
        /*0114*/ 	.word	0x000000ff
        /*0118*/ 	.word	0x00000050
        /*011c*/ 	.short	0x0100
        /*011e*/ 	.byte	0x08
	.zero		1


	//   ....[2]....
        /*0120*/ 	.word	0x00000630
        /*0124*/ 	.word	0x000000ff
        /*0128*/ 	.word	0x00000008
        /*012c*/ 	.short	0x0100
        /*012e*/ 	.byte	0x08
	.zero		1


	//   ....[3]....
        /*0130*/ 	.word	0x00000640
        /*0134*/ 	.word	0x000000ff
        /*0138*/ 	.word	0x00000058
        /*013c*/ 	.short	0x0100
        /*013e*/ 	.byte	0x08
	.zero		1


	//   ....[4]....
        /*0140*/ 	.word	0x00000650
        /*0144*/ 	.word	0x000000ff
        /*0148*/ 	.word	0x00000010
        /*014c*/ 	.short	0x0100
        /*014e*/ 	.byte	0x08
	.zero		1


	//   ....[5]....
        /*0150*/ 	.word	0x00000660
        /*0154*/ 	.word	0x000000ff
        /*0158*/ 	.word	0x00000060
        /*015c*/ 	.short	0x0100
        /*015e*/ 	.byte	0x08
	.zero		1


	//   ....[6]....
        /*0160*/ 	.word	0x00000670
        /*0164*/ 	.word	0x000000ff
        /*0168*/ 	.word	0x00000018
        /*016c*/ 	.short	0x0100
        /*016e*/ 	.byte	0x08
	.zero		1


	//   ....[7]....
        /*0170*/ 	.word	0x00000680
        /*0174*/ 	.word	0x000000ff
        /*0178*/ 	.word	0x00000068
        /*017c*/ 	.short	0x0100
        /*017e*/ 	.byte	0x08
	.zero		1


	//   ....[8]....
        /*0180*/ 	.word	0x00000690
        /*0184*/ 	.word	0x000000ff
        /*0188*/ 	.word	0x00000020
        /*018c*/ 	.short	0x0100
        /*018e*/ 	.byte	0x08
	.zero		1


	//   ....[9]....
        /*0190*/ 	.word	0x000006a0
        /*0194*/ 	.word	0x000000ff
        /*0198*/ 	.word	0x00000070
        /*019c*/ 	.short	0x0100
        /*019e*/ 	.byte	0x08
	.zero		1


	//   ....[10]....
        /*01a0*/ 	.word	0x000006b0
        /*01a4*/ 	.word	0x000000ff
        /*01a8*/ 	.word	0x00000028
        /*01ac*/ 	.short	0x0100
        /*01ae*/ 	.byte	0x08
	.zero		1


	//   ....[11]....
        /*01b0*/ 	.word	0x000006c0
        /*01b4*/ 	.word	0x000000ff
        /*01b8*/ 	.word	0x00000078
        /*01bc*/ 	.short	0x0100
        /*01be*/ 	.byte	0x08
	.zero		1


	//   ....[12]....
        /*01c0*/ 	.word	0x000006d0
        /*01c4*/ 	.word	0x000000ff
        /*01c8*/ 	.word	0x00000030
        /*01cc*/ 	.short	0x0100
        /*01ce*/ 	.byte	0x08
	.zero		1


	//   ....[13]....
        /*01d0*/ 	.word	0x000006e0
        /*01d4*/ 	.word	0x000000ff
        /*01d8*/ 	.word	0x00000080
        /*01dc*/ 	.short	0x0100
        /*01de*/ 	.byte	0x08
	.zero		1


	//   ....[14]....
        /*01e0*/ 	.word	0x000006f0
        /*01e4*/ 	.word	0x000000ff
        /*01e8*/ 	.word	0x00000038
        /*01ec*/ 	.short	0x0100
        /*01ee*/ 	.byte	0x08
	.zero		1


	//   ....[15]....
        /*01f0*/ 	.word	0x00000700
        /*01f4*/ 	.word	0x000000ff
        /*01f8*/ 	.word	0x00000088
        /*01fc*/ 	.short	0x0100
        /*01fe*/ 	.byte	0x08
	.zero		1


	//   ....[16]....
        /*0200*/ 	.word	0x00000710
        /*0204*/ 	.word	0x000000ff
        /*0208*/ 	.word	0x00000040
        /*020c*/ 	.short	0x0100
        /*020e*/ 	.byte	0x08
	.zero		1


	//   ....[17]....
        /*0210*/ 	.word	0x00000720
        /*0214*/ 	.word	0x000000ff
        /*0218*/ 	.word	0x00000090
        /*021c*/ 	.short	0x0100
        /*021e*/ 	.byte	0x08
	.zero		1


	//   ....[18]....
        /*0220*/ 	.word	0x00000730
        /*0224*/ 	.word	0x000000ff
        /*0228*/ 	.word	0x00000048
        /*022c*/ 	.short	0x0100
        /*022e*/ 	.byte	0x08
	.zero		1


	//   ....[19]....
        /*0230*/ 	.word	0x00000740
        /*0234*/ 	.word	0x000000ff
        /*0238*/ 	.word	0x00000098
        /*023c*/ 	.short	0x0100
        /*023e*/ 	.byte	0x08
	.zero		1


	//   ....[20]....
        /*0240*/ 	.word	0x00000870
        /*0244*/ 	.word	0x000000ff
        /*0248*/ 	.word	0x000000a0
        /*024c*/ 	.short	0x0100
        /*024e*/ 	.byte	0x09
	.zero		1


	//   ....[21]....
        /*0250*/ 	.word	0x00000880
        /*0254*/ 	.word	0x000000ff
        /*0258*/ 	.word	0x000000b8
        /*025c*/ 	.short	0x0100
        /*025e*/ 	.byte	0x09
	.zero		1


	//   ....[22]....
        /*0260*/ 	.word	0x00000890
        /*0264*/ 	.word	0x000000ff
        /*0268*/ 	.word	0x000000a8
        /*026c*/ 	.short	0x0100
        /*026e*/ 	.byte	0x09
	.zero		1


	//   ....[23]....
        /*0270*/ 	.word	0x000008a0
        /*0274*/ 	.word	0x000000ff
        /*0278*/ 	.word	0x000000c0
        /*027c*/ 	.short	0x0100
        /*027e*/ 	.byte	0x09
	.zero		1


	//   ....[24]....
        /*0280*/ 	.word	0x000008b0
        /*0284*/ 	.word	0x000000ff
        /*0288*/ 	.word	0x000000b0
        /*028c*/ 	.short	0x0100
        /*028e*/ 	.byte	0x09
	.zero		1


	//   ....[25]....
        /*0290*/ 	.word	0x000008c0
        /*0294*/ 	.word	0x000000ff
        /*0298*/ 	.word	0x000000c8
        /*029c*/ 	.short	0x0100
        /*029e*/ 	.byte	0x09
	.zero		1


	//   ....[26]....
        /*02a0*/ 	.word	0x000009a0
        /*02a4*/ 	.word	0x000000ff
        /*02a8*/ 	.word	0x000000d0
        /*02ac*/ 	.short	0x0100
        /*02ae*/ 	.byte	0x08
	.zero		1


	//   ....[27]....
        /*02b0*/ 	.word	0x000009b0
        /*02b4*/ 	.word	0x000000ff
        /*02b8*/ 	.word	0x000000d8
        /*02bc*/ 	.short	0x0100
        /*02be*/ 	.byte	0x08
	.zero		1


	//   ....[28]....
        /*02c0*/ 	.word	0x00000ae0
        /*02c4*/ 	.word	0x000000ff
        /*02c8*/ 	.word	0x000000e0
        /*02cc*/ 	.short	0x0100
        /*02ce*/ 	.byte	0x08
	.zero		1


	//   ....[29]....
        /*02d0*/ 	.word	0x00000af0
        /*02d4*/ 	.word	0x000000ff
        /*02d8*/ 	.word	0x000000f0
        /*02dc*/ 	.short	0x0100
        /*02de*/ 	.byte	0x08
	.zero		1


	//   ....[30]....
        /*02e0*/ 	.word	0x00000b00
        /*02e4*/ 	.word	0x000000ff
        /*02e8*/ 	.word	0x000000e8
        /*02ec*/ 	.short	0x0100
        /*02ee*/ 	.byte	0x08
	.zero		1


	//   ....[31]....
        /*02f0*/ 	.word	0x00000b10
        /*02f4*/ 	.word	0x000000ff
        /*02f8*/ 	.word	0x000000f8
        /*02fc*/ 	.short	0x0100
        /*02fe*/ 	.byte	0x08
	.zero		1


	//   ....[32]....
        /*0300*/ 	.word	0x00000c30
        /*0304*/ 	.word	0x000000ff
        /*0308*/ 	.word	0x00000100
        /*030c*/ 	.short	0x0100
        /*030e*/ 	.byte	0x09
	.zero		1


	//   ....[33]....
        /*0310*/ 	.word	0x00000c40
        /*0314*/ 	.word	0x000000ff
        /*0318*/ 	.word	0x00000120
        /*031c*/ 	.short	0x0100
        /*031e*/ 	.byte	0x09
	.zero		1


	//   ....[34]....
        /*0320*/ 	.word	0x00000c50
        /*0324*/ 	.word	0x000000ff
        /*0328*/ 	.word	0x00000108
        /*032c*/ 	.short	0x0100
        /*032e*/ 	.byte	0x09
	.zero		1


	//   ....[35]....
        /*0330*/ 	.word	0x00000c60
        /*0334*/ 	.word	0x000000ff
        /*0338*/ 	.word	0x00000128
        /*033c*/ 	.short	0x0100
        /*033e*/ 	.byte	0x09
	.zero		1


	//   ....[36]....
        /*0340*/ 	.word	0x00000c70
        /*0344*/ 	.word	0x000000ff
        /*0348*/ 	.word	0x00000110
        /*034c*/ 	.short	0x0100
        /*034e*/ 	.byte	0x09
	.zero		1


	//   ....[37]....
        /*0350*/ 	.word	0x00000c80
        /*0354*/ 	.word	0x000000ff
        /*0358*/ 	.word	0x00000130
        /*035c*/ 	.short	0x0100
        /*035e*/ 	.byte	0x09
	.zero		1


	//   ....[38]....
        /*0360*/ 	.word	0x00000c90
        /*0364*/ 	.word	0x000000ff
        /*0368*/ 	.word	0x00000118
        /*036c*/ 	.short	0x0100
        /*036e*/ 	.byte	0x09
	.zero		1


	//   ....[39]....
        /*0370*/ 	.word	0x00000ca0
        /*0374*/ 	.word	0x000000ff
        /*0378*/ 	.word	0x00000138
        /*037c*/ 	.short	0x0100
        /*037e*/ 	.byte	0x09
	.zero		1


	//   ....[40]....
        /*0380*/ 	.word	0x00000d90
        /*0384*/ 	.word	0x000000ff
        /*0388*/ 	.word	0x00000140
        /*038c*/ 	.short	0x0100
        /*038e*/ 	.byte	0x08
	.zero		1


	//   ....[41]....
        /*0390*/ 	.word	0x00000da0
        /*0394*/ 	.word	0x000000ff
        /*0398*/ 	.word	0x00000150
        /*039c*/ 	.short	0x0100
        /*039e*/ 	.byte	0x08
	.zero		1


	//   ....[42]....
        /*03a0*/ 	.word	0x00000db0
        /*03a4*/ 	.word	0x000000ff
        /*03a8*/ 	.word	0x00000148
        /*03ac*/ 	.short	0x0100
        /*03ae*/ 	.byte	0x08
	.zero		1


	//   ....[43]....
        /*03b0*/ 	.word	0x00000dc0
        /*03b4*/ 	.word	0x000000ff
        /*03b8*/ 	.word	0x00000158
        /*03bc*/ 	.short	0x0100
        /*03be*/ 	.byte	0x08
	.zero		1


	//   ....[44]....
        /*03c0*/ 	.word	0x00000eb0
        /*03c4*/ 	.word	0x000000ff
        /*03c8*/ 	.word	0x00000160
        /*03cc*/ 	.short	0x0100
        /*03ce*/ 	.byte	0x06
	.zero		1


	//   ....[45]....
        /*03d0*/ 	.word	0x000018c0
        /*03d4*/ 	.word	0x00000002
        /*03d8*/ 	.word	0x00000150
        /*03dc*/ 	.short	0x010a
        /*03de*/ 	.byte	0xff
	.zero		1


	//   ....[46]....
        /*03e0*/ 	.word	0x000018f0
        /*03e4*/ 	.word	0x00000002
        /*03e8*/ 	.word	0x00000140
        /*03ec*/ 	.short	0x0101
        /*03ee*/ 	.byte	0xff
	.zero		1


	//   ....[47]....
        /*03f0*/ 	.word	0x000019c0
        /*03f4*/ 	.word	0x000000ff
        /*03f8*/ 	.word	0x00000050
        /*03fc*/ 	.short	0x010a
        /*03fe*/ 	.byte	0x08
	.zero		1


	//   ....[48]....
        /*0400*/ 	.word	0x00001ac0
        /*0404*/ 	.word	0x000000ff
        /*0408*/ 	.word	0x00000050
        /*040c*/ 	.short	0x010a
        /*040e*/ 	.byte	0x21
	.zero		1


	//   ....[49]....
        /*0410*/ 	.word	0x00001c70
        /*0414*/ 	.word	0x000000ff
        /*0418*/ 	.word	0x00000050
        /*041c*/ 	.short	0x010a
        /*041e*/ 	.byte	0x08
	.zero		1


	//   ....[50]....
        /*0420*/ 	.word	0x00001d70
        /*0424*/ 	.word	0x000000ff
        /*0428*/ 	.word	0x000000d8
        /*042c*/ 	.short	0x0101
        /*042e*/ 	.byte	0x04
	.zero		1


	//   ....[51]....
        /*0430*/ 	.word	0x00001d90
        /*0434*/ 	.word	0x000000ff
        /*0438*/ 	.word	0x00000050
        /*043c*/ 	.short	0x010a
        /*043e*/ 	.byte	0x08
	.zero		1


	//   ....[52]....
        /*0440*/ 	.word	0x00001e10
        /*0444*/ 	.word	0x000000ff
        /*0448*/ 	.word	0x00000050
        /*044c*/ 	.short	0x010a
        /*044e*/ 	.byte	0x11
	.zero		1


	//   ....[53]....
        /*0450*/ 	.word	0x00001fa0
        /*0454*/ 	.word	0x000000ff
        /*0458*/ 	.word	0x00000050
        /*045c*/ 	.short	0x010a
        /*045e*/ 	.byte	0x08
	.zero		1


	//   ....[54]....
        /*0460*/ 	.word	0x000020f0
        /*0464*/ 	.word	0x00000002
        /*0468*/ 	.word	0x000000e0
        /*046c*/ 	.short	0x010a
        /*046e*/ 	.byte	0xff
	.zero		1


	//   ....[55]....
        /*0470*/ 	.word	0x000021b0
        /*0474*/ 	.word	0x00000002
        /*0478*/ 	.word	0x00000000
        /*047c*/ 	.short	0x0101
        /*047e*/ 	.byte	0xff
	.zero		1


	//   ....[56]....
        /*0480*/ 	.word	0x00002710
        /*0484*/ 	.word	0x000000ff
        /*0488*/ 	.word	0x00000000
        /*048c*/ 	.short	0x010a
        /*048e*/ 	.byte	0x05
	.zero		1


	//   ....[57]....
        /*0490*/ 	.word	0x000027a0
        /*0494*/ 	.word	0x000000ff
        /*0498*/ 	.word	0x00000000
        /*049c*/ 	.short	0x010a
        /*049e*/ 	.byte	0x05
	.zero		1


	//   ....[58]....
        /*04a0*/ 	.word	0x00002830
        /*04a4*/ 	.word	0x000000ff
        /*04a8*/ 	.word	0x00000000
        /*04ac*/ 	.short	0x010a
        /*04ae*/ 	.byte	0x05
	.zero		1


	//   ....[59]....
        /*04b0*/ 	.word	0x000028c0
        /*04b4*/ 	.word	0x000000ff
        /*04b8*/ 	.word	0x00000000
        /*04bc*/ 	.short	0x010a
        /*04be*/ 	.byte	0x05
	.zero		1


	//   ....[60]....
        /*04c0*/ 	.word	0x00002950
        /*04c4*/ 	.word	0x000000ff
        /*04c8*/ 	.word	0x00000000
        /*04cc*/ 	.short	0x010a
        /*04ce*/ 	.byte	0x05
	.zero		1


	//   ....[61]....
        /*04d0*/ 	.word	0x000029e0
        /*04d4*/ 	.word	0x000000ff
        /*04d8*/ 	.word	0x00000000
        /*04dc*/ 	.short	0x010a
        /*04de*/ 	.byte	0x05
	.zero		1


	//   ....[62]....
        /*04e0*/ 	.word	0x00002a70
        /*04e4*/ 	.word	0x000000ff
        /*04e8*/ 	.word	0x00000000
        /*04ec*/ 	.short	0x010a
        /*04ee*/ 	.byte	0x05
	.zero		1


	//   ....[63]....
        /*04f0*/ 	.word	0x00002b00
        /*04f4*/ 	.word	0x000000ff
        /*04f8*/ 	.word	0x00000000
        /*04fc*/ 	.short	0x010a
        /*04fe*/ 	.byte	0x05
	.zero		1


	//   ....[64]....
        /*0500*/ 	.word	0x00002b90
        /*0504*/ 	.word	0x000000ff
        /*0508*/ 	.word	0x00000000
        /*050c*/ 	.short	0x010a
        /*050e*/ 	.byte	0x05
	.zero		1


	//   ....[65]....
        /*0510*/ 	.word	0x00002c30
        /*0514*/ 	.word	0x00000000
        /*0518*/ 	.word	0x00000000
        /*051c*/ 	.short	0x010a
        /*051e*/ 	.byte	0xff
	.zero		1


	//   ....[66]....
        /*0520*/ 	.word	0x00002d60
        /*0524*/ 	.word	0x00000000
        /*0528*/ 	.word	0x00000140
        /*052c*/ 	.short	0x010a
        /*052e*/ 	.byte	0xff
	.zero		1


	//   ....[67]....
        /*0530*/ 	.word	0x00002dd0
        /*0534*/ 	.word	0x00000000
        /*0538*/ 	.word	0x00000000
        /*053c*/ 	.short	0x0101
        /*053e*/ 	.byte	0xff
	.zero		1


	//   ....[68]....
        /*0540*/ 	.word	0x00002df0
        /*0544*/ 	.word	0x000000ff
        /*0548*/ 	.word	0x000000f0
        /*054c*/ 	.short	0x010a
        /*054e*/ 	.byte	0x05
	.zero		1


	//   ....[69]....
        /*0550*/ 	.word	0x00002f10
        /*0554*/ 	.word	0x00000000
        /*0558*/ 	.word	0x000000e0
        /*055c*/ 	.short	0x010a
        /*055e*/ 	.byte	0xff
	.zero		1


	//   ....[70]....
        /*0560*/ 	.word	0x00003010
        /*0564*/ 	.word	0x00000000
        /*0568*/ 	.word	0x00000000
        /*056c*/ 	.short	0x0101
        /*056e*/ 	.byte	0xff
	.zero		1


	//   ....[71]....
        /*0570*/ 	.word	0x000030a0
        /*0574*/ 	.word	0x000000ff
        /*0578*/ 	.word	0x000000f0
        /*057c*/ 	.short	0x0106
        /*057e*/ 	.byte	0x05
	.zero		1


	//   ....[72]....
        /*0580*/ 	.word	0x000030c0
        /*0584*/ 	.word	0x000000ff
        /*0588*/ 	.word	0x000000f0
        /*058c*/ 	.short	0x010a
        /*058e*/ 	.byte	0x05
	.zero		1


	//   ....[73]....
        /*0590*/ 	.word	0x00003150
        /*0594*/ 	.word	0x000000ff
        /*0598*/ 	.word	0x000000f0
        /*059c*/ 	.short	0x0106
        /*059e*/ 	.byte	0x04
	.zero		1


	//   ....[74]....
        /*05a0*/ 	.word	0x00003190
        /*05a4*/ 	.word	0x00000000
        /*05a8*/ 	.word	0x000000f0
        /*05ac*/ 	.short	0x010a
        /*05ae*/ 	.byte	0xff
	.zero		1


	//   ....[75]....
        /*05b0*/ 	.word	0x000033d0
        /*05b4*/ 	.word	0x000000ff
        /*05b8*/ 	.word	0x00000008
        /*05bc*/ 	.short	0x010a
        /*05be*/ 	.byte	0x06
	.zero		1


	//   ....[76]....
        /*05c0*/ 	.word	0x000033f0
        /*05c4*/ 	.word	0x000000ff
        /*05c8*/ 	.word	0x00000008
        /*05cc*/ 	.short	0x010a
        /*05ce*/ 	.byte	0x06
	.zero		1


	//   ....[77]....
        /*05d0*/ 	.word	0x00003580
        /*05d4*/ 	.word	0x000000ff
        /*05d8*/ 	.word	0x00000008
        /*05dc*/ 	.short	0x010a
        /*05de*/ 	.byte	0x06
	.zero		1


	//   ....[78]....
        /*05e0*/ 	.word	0x000035a0
        /*05e4*/ 	.word	0x000000ff
        /*05e8*/ 	.word	0x00000008
        /*05ec*/ 	.short	0x010a
        /*05ee*/ 	.byte	0x06
	.zero		1


	//   ....[79]....
        /*05f0*/ 	.word	0x00003660
        /*05f4*/ 	.word	0x000000ff
        /*05f8*/ 	.word	0x00000000
        /*05fc*/ 	.short	0x0101
        /*05fe*/ 	.byte	0x07
	.zero		1


	//   ....[80]....
        /*0600*/ 	.word	0x000039a0
        /*0604*/ 	.word	0x00000000
        /*0608*/ 	.word	0x000000e0
        /*060c*/ 	.short	0x010a
        /*060e*/ 	.byte	0xff
	.zero		1


	//   ....[81]....
        /*0610*/ 	.word	0x00003a60
        /*0614*/ 	.word	0x00000000
        /*0618*/ 	.word	0x00000000
        /*061c*/ 	.short	0x0101
        /*061e*/ 	.byte	0xff
	.zero		1


	//   ....[82]....
        /*0620*/ 	.word	0x00003b20
        /*0624*/ 	.word	0x000000ff
        /*0628*/ 	.word	0x00000000
        /*062c*/ 	.short	0x010a
        /*062e*/ 	.byte	0x08
	.zero		1


	//   ....[83]....
        /*0630*/ 	.word	0x00003b30
        /*0634*/ 	.word	0x000000ff
        /*0638*/ 	.word	0x00000120
        /*063c*/ 	.short	0x010a
        /*063e*/ 	.byte	0x09
	.zero		1


	//   ....[84]....
        /*0640*/ 	.word	0x00003be0
        /*0644*/ 	.word	0x000000ff
        /*0648*/ 	.word	0x00000000
        /*064c*/ 	.short	0x010a
        /*064e*/ 	.byte	0x08
	.zero		1


	//   ....[85]....
        /*0650*/ 	.word	0x00003d10
        /*0654*/ 	.word	0x000000ff
        /*0658*/ 	.word	0x00000000
        /*065c*/ 	.short	0x010a
        /*065e*/ 	.byte	0x1e
	.zero		1


	//   ....[86]....
        /*0660*/ 	.word	0x00004010
        /*0664*/ 	.word	0x000000ff
        /*0668*/ 	.word	0x00000000
        /*066c*/ 	.short	0x010a
        /*066e*/ 	.byte	0x08
	.zero		1


	//   ....[87]....
        /*0670*/ 	.word	0x000040a0
        /*0674*/ 	.word	0x000000ff
        /*0678*/ 	.word	0x00000000
        /*067c*/ 	.short	0x010a
        /*067e*/ 	.byte	0x08
	.zero		1


	//   ....[88]....
        /*0680*/ 	.word	0x00004130
        /*0684*/ 	.word	0x000000ff
        /*0688*/ 	.word	0x00000000
        /*068c*/ 	.short	0x010a
        /*068e*/ 	.byte	0x08
	.zero		1


	//   ....[89]....
        /*0690*/ 	.word	0x000041d0
        /*0694*/ 	.word	0x00000000
        /*0698*/ 	.word	0x00000000
        /*069c*/ 	.short	0x010a
        /*069e*/ 	.byte	0xff
	.zero		1


	//   ....[90]....
        /*06a0*/ 	.word	0x00004210
        /*06a4*/ 	.word	0x00000000
        /*06a8*/ 	.word	0x00000000
        /*06ac*/ 	.short	0x010a
        /*06ae*/ 	.byte	0xff
	.zero		1


	//   ....[91]....
        /*06b0*/ 	.word	0x00004280
        /*06b4*/ 	.word	0x000000ff
        /*06b8*/ 	.word	0x00000000
        /*06bc*/ 	.short	0x0101
        /*06be*/ 	.byte	0x05
	.zero		1


	//   ....[92]....
        /*06c0*/ 	.word	0x000042c0
        /*06c4*/ 	.word	0x000000ff
        /*06c8*/ 	.word	0x00000160
        /*06cc*/ 	.short	0x010a
        /*06ce*/ 	.byte	0x07
	.zero		1


	//   ....[93]....
        /*06d0*/ 	.word	0x00004310
        /*06d4*/ 	.word	0x000000ff
        /*06d8*/ 	.word	0x00000000
        /*06dc*/ 	.short	0x0101
        /*06de*/ 	.byte	0x05
	.zero		1


	//   ....[94]....
        /*06e0*/ 	.word	0x00004720
        /*06e4*/ 	.word	0x00000000
        /*06e8*/ 	.word	0x000000e0
        /*06ec*/ 	.short	0x010a
        /*06ee*/ 	.byte	0xff
	.zero		1


	//   ....[95]....
        /*06f0*/ 	.word	0x000047e0
        /*06f4*/ 	.word	0x00000000
        /*06f8*/ 	.word	0x00000000
        /*06fc*/ 	.short	0x0101
        /*06fe*/ 	.byte	0xff
	.zero		1


	//   ....[96]....
        /*0700*/ 	.word	0x00004b00
        /*0704*/ 	.word	0x000000ff
        /*0708*/ 	.word	0x000000d8
        /*070c*/ 	.short	0x010a
        /*070e*/ 	.byte	0x06
	.zero		1


	//   ....[97]....
        /*0710*/ 	.word	0x00004d20
        /*0714*/ 	.word	0x000000ff
        /*0718*/ 	.word	0x000000b8
        /*071c*/ 	.short	0x010a
        /*071e*/ 	.byte	0x0f
	.zero		1


	//   ....[98]....
        /*0720*/ 	.word	0x00004f20
        /*0724*/ 	.word	0x000000ff
        /*0728*/ 	.word	0x000000a0
        /*072c*/ 	.short	0x010b
        /*072e*/ 	.byte	0x0f
	.zero		1


	//   ....[99]....
        /*0730*/ 	.word	0x00004f70
        /*0734*/ 	.word	0x000000ff
        /*0738*/ 	.word	0x00000000
        /*073c*/ 	.short	0x0101
        /*073e*/ 	.byte	0x10
	.zero		1


	//   ....[100]....
        /*0740*/ 	.word	0x00004fb0
        /*0744*/ 	.word	0x000000ff
        /*0748*/ 	.word	0x000000b8
        /*074c*/ 	.short	0x010a
        /*074e*/ 	.byte	0x0d
	.zero		1


	//   ....[101]....
        /*0750*/ 	.word	0x000051f0
        /*0754*/ 	.word	0x000000ff
        /*0758*/ 	.word	0x000000a0
        /*075c*/ 	.short	0x010b
        /*075e*/ 	.byte	0x0d
	.zero		1


	//   ....[102]....
        /*0760*/ 	.word	0x00005260
        /*0764*/ 	.word	0x000000ff
        /*0768*/ 	.word	0x00000000
        /*076c*/ 	.short	0x0101
        /*076e*/ 	.byte	0x0f
	.zero		1


	//   ....[103]....
        /*0770*/ 	.word	0x000052b0
        /*0774*/ 	.word	0x000000ff
        /*0778*/ 	.word	0x00000000
        /*077c*/ 	.short	0x010a
        /*077e*/ 	.byte	0x04
	.zero		1


	//   ....[104]....
        /*0780*/ 	.word	0x00005340
        /*0784*/ 	.word	0x000000ff
        /*0788*/ 	.word	0x00000000
        /*078c*/ 	.short	0x010a
        /*078e*/ 	.byte	0x04
	.zero		1


	//   ....[105]....
        /*0790*/ 	.word	0x000053e0
        /*0794*/ 	.word	0x00000000
        /*0798*/ 	.word	0x00000000
        /*079c*/ 	.short	0x010a
        /*079e*/ 	.byte	0xff
	.zero		1


	//   ....[106]....
        /*07a0*/ 	.word	0x00005720
        /*07a4*/ 	.word	0x00000000
        /*07a8*/ 	.word	0x000000e0
        /*07ac*/ 	.short	0x010a
        /*07ae*/ 	.byte	0xff
	.zero		1


	//   ....[107]....
        /*07b0*/ 	.word	0x00005830
        /*07b4*/ 	.word	0x00000000
        /*07b8*/ 	.word	0x00000000
        /*07bc*/ 	.short	0x0101
        /*07be*/ 	.byte	0xff
	.zero		1


	//   ....[108]....
        /*07c0*/ 	.word	0x000062d0
        /*07c4*/ 	.word	0x00000000
        /*07c8*/ 	.word	0x000000a0
        /*07cc*/ 	.short	0x010a
        /*07ce*/ 	.byte	0xff
	.zero		1


	//   ....[109]....
        /*07d0*/ 	.word	0x00006340
        /*07d4*/ 	.word	0x0000006a
        /*07d8*/ 	.word	0x00000100
        /*07dc*/ 	.short	0x010a
        /*07de*/ 	.byte	0xff
	.zero		1


	//   ....[110]....
        /*07e0*/ 	.word	0x00006430
        /*07e4*/ 	.word	0x00000000
        /*07e8*/ 	.word	0x000000a0
        /*07ec*/ 	.short	0x010a
        /*07ee*/ 	.byte	0xff
	.zero		1


	//   ....[111]....
        /*07f0*/ 	.word	0x00006560
        /*07f4*/ 	.word	0x0000006a
        /*07f8*/ 	.word	0x00000100
        /*07fc*/ 	.short	0x010a
        /*07fe*/ 	.byte	0xff
	.zero		1


	//   ....[112]....
        /*0800*/ 	.word	0x00007070
        /*0804*/ 	.word	0x00000000
        /*0808*/ 	.word	0x00000000
        /*080c*/ 	.short	0x0101
        /*080e*/ 	.byte	0xff
	.zero		1


	//   ....[113]....
        /*0810*/ 	.word	0x00007080
        /*0814*/ 	.word	0x00000002
        /*0818*/ 	.word	0x000000a0
        /*081c*/ 	.short	0x010a
        /*081e*/ 	.byte	0xff
	.zero		1


	//   ....[114]....
        /*0820*/ 	.word	0x00007150
        /*0824*/ 	.word	0x00000002
        /*0828*/ 	.word	0x000000a0
        /*082c*/ 	.short	0x010a
        /*082e*/ 	.byte	0xff
	.zero		1


	//   ....[115]....
        /*0830*/ 	.word	0x00007450
        /*0834*/ 	.word	0x0000006a
        /*0838*/ 	.word	0x00000000
        /*083c*/ 	.short	0x0101
        /*083e*/ 	.byte	0xff
	.zero		1


	//   ....[116]....
        /*0840*/ 	.word	0x00007de0
        /*0844*/ 	.word	0x00000000
        /*0848*/ 	.word	0x00000000
        /*084c*/ 	.short	0x0101
        /*084e*/ 	.byte	0xff
	.zero		1


	//   ....[117]....
        /*0850*/ 	.word	0x00008050
        /*0854*/ 	.word	0x000000ff
        /*0858*/ 	.word	0x00000000
        /*085c*/ 	.short	0x0101
        /*085e*/ 	.byte	0x04
	.zero		1


	//   ....[118]....
        /*0860*/ 	.word	0x00008070
        /*0864*/ 	.word	0x00000002
        /*0868*/ 	.word	0x00000150
        /*086c*/ 	.short	0x010a
        /*086e*/ 	.byte	0xff
	.zero		1


	//   ....[119]....
        /*0870*/ 	.word	0x000080d0
        /*0874*/ 	.word	0x00000002
        /*0878*/ 	.word	0x00000050
        /*087c*/ 	.short	0x010a
        /*087e*/ 	.byte	0xff
	.zero		1


	//   ....[120]....
        /*0880*/ 	.word	0x00008130
        /*0884*/ 	.word	0x00000002
        /*0888*/ 	.word	0x00000050
        /*088c*/ 	.short	0x010a
        /*088e*/ 	.byte	0xff
	.zero		1


	//   ....[121]....
        /*0890*/ 	.word	0x00008180
        /*0894*/ 	.word	0x00000002
        /*0898*/ 	.word	0x000000e0
        /*089c*/ 	.short	0x010a
        /*089e*/ 	.byte	0xff
	.zero		1


	//   ....[122]....
        /*08a0*/ 	.word	0x000081e0
        /*08a4*/ 	.word	0x00000000
        /*08a8*/ 	.word	0x00000000
        /*08ac*/ 	.short	0x010a
        /*08ae*/ 	.byte	0xff
	.zero		1


	//   ....[123]....
        /*08b0*/ 	.word	0x00008240
        /*08b4*/ 	.word	0x00000000
        /*08b8*/ 	.word	0x00000000
        /*08bc*/ 	.short	0x010a
        /*08be*/ 	.byte	0xff
	.zero		1


	//   ....[124]....
        /*08c0*/ 	.word	0x000082a0
        /*08c4*/ 	.word	0x00000000
        /*08c8*/ 	.word	0x00000000
        /*08cc*/ 	.short	0x010a
        /*08ce*/ 	.byte	0xff
	.zero		1


	//   ....[125]....
        /*08d0*/ 	.word	0x00008300
        /*08d4*/ 	.word	0x00000000
        /*08d8*/ 	.word	0x00000000
        /*08dc*/ 	.short	0x010a
        /*08de*/ 	.byte	0xff
	.zero		1


	//   ....[126]....
        /*08e0*/ 	.word	0x00008360
        /*08e4*/ 	.word	0x00000000
        /*08e8*/ 	.word	0x00000000
        /*08ec*/ 	.short	0x010a
        /*08ee*/ 	.byte	0xff
	.zero		1


	//   ....[127]....
        /*08f0*/ 	.word	0x000083c0
        /*08f4*/ 	.word	0x00000000
        /*08f8*/ 	.word	0x00000000
        /*08fc*/ 	.short	0x010a
        /*08fe*/ 	.byte	0xff
	.zero		1


	//   ....[128]....
        /*0900*/ 	.word	0x00008420
        /*0904*/ 	.word	0x00000000
        /*0908*/ 	.word	0x00000000
        /*090c*/ 	.short	0x010a
        /*090e*/ 	.byte	0xff
	.zero		1


	//   ....[129]....
        /*0910*/ 	.word	0x00008480
        /*0914*/ 	.word	0x00000000
        /*0918*/ 	.word	0x00000000
        /*091c*/ 	.short	0x010a
        /*091e*/ 	.byte	0xff
	.zero		1


	//   ....[130]....
        /*0920*/ 	.word	0x000084e0
        /*0924*/ 	.word	0x00000000
        /*0928*/ 	.word	0x00000000
        /*092c*/ 	.short	0x010a
        /*092e*/ 	.byte	0xff
	.zero		1


	//   ....[131]....
        /*0930*/ 	.word	0x00008530
        /*0934*/ 	.word	0x00000000
        /*0938*/ 	.word	0x00000140
        /*093c*/ 	.short	0x010a
        /*093e*/ 	.byte	0xff
	.zero		1


	//   ....[132]....
        /*0940*/ 	.word	0x00008590
        /*0944*/ 	.word	0x00000000
        /*0948*/ 	.word	0x000000f0
        /*094c*/ 	.short	0x010a
        /*094e*/ 	.byte	0xff
	.zero		1


	//   ....[133]....
        /*0950*/ 	.word	0x000085e0
        /*0954*/ 	.word	0x00000000
        /*0958*/ 	.word	0x000000e0
        /*095c*/ 	.short	0x010a
        /*095e*/ 	.byte	0xff
	.zero		1


	//   ....[134]....
        /*0960*/ 	.word	0x00008640
        /*0964*/ 	.word	0x00000000
        /*0968*/ 	.word	0x000000f0
        /*096c*/ 	.short	0x010a
        /*096e*/ 	.byte	0xff
	.zero		1


	//   ....[135]....
        /*0970*/ 	.word	0x000086a0
        /*0974*/ 	.word	0x00000004
        /*0978*/ 	.word	0x00000008
        /*097c*/ 	.short	0x010a
        /*097e*/ 	.byte	0xff
	.zero		1


	//   ....[136]....
        /*0980*/ 	.word	0x00008780
        /*0984*/ 	.word	0x00000002
        /*0988*/ 	.word	0x00000008
        /*098c*/ 	.short	0x010a
        /*098e*/ 	.byte	0xff
	.zero		1


	//   ....[137]....
        /*0990*/ 	.word	0x000087d0
        /*0994*/ 	.word	0x00000000
        /*0998*/ 	.word	0x000000e0
        /*099c*/ 	.short	0x010a
        /*099e*/ 	.byte	0xff
	.zero		1


	//   ....[138]....
        /*09a0*/ 	.word	0x00008830
        /*09a4*/ 	.word	0x00000000
        /*09a8*/ 	.word	0x00000120
        /*09ac*/ 	.short	0x010a
        /*09ae*/ 	.byte	0xff
	.zero		1


	//   ....[139]....
        /*09b0*/ 	.word	0x00008890
        /*09b4*/ 	.word	0x00000000
        /*09b8*/ 	.word	0x00000000
        /*09bc*/ 	.short	0x010a
        /*09be*/ 	.byte	0xff
	.zero		1


	//   ....[140]....
        /*09c0*/ 	.word	0x000088f0
        /*09c4*/ 	.word	0x00000000
        /*09c8*/ 	.word	0x00000000
        /*09cc*/ 	.short	0x010a
        /*09ce*/ 	.byte	0xff
	.zero		1


	//   ....[141]....
        /*09d0*/ 	.word	0x00008950
        /*09d4*/ 	.word	0x00000000
        /*09d8*/ 	.word	0x00000000
        /*09dc*/ 	.short	0x010a
        /*09de*/ 	.byte	0xff
	.zero		1


	//   ....[142]....
        /*09e0*/ 	.word	0x000089b0
        /*09e4*/ 	.word	0x00000000
        /*09e8*/ 	.word	0x00000000
        /*09ec*/ 	.short	0x010a
        /*09ee*/ 	.byte	0xff
	.zero		1


	//   ....[143]....
        /*09f0*/ 	.word	0x00008a10
        /*09f4*/ 	.word	0x00000000
        /*09f8*/ 	.word	0x00000160
        /*09fc*/ 	.short	0x010a
        /*09fe*/ 	.byte	0xff
	.zero		1


	//   ....[144]....
        /*0a00*/ 	.word	0x00008a60
        /*0a04*/ 	.word	0x00000000
        /*0a08*/ 	.word	0x000000e0
        /*0a0c*/ 	.short	0x010a
        /*0a0e*/ 	.byte	0xff
	.zero		1


	//   ....[145]....
        /*0a10*/ 	.word	0x00008ac0
        /*0a14*/ 	.word	0x00000000
        /*0a18*/ 	.word	0x000000d8
        /*0a1c*/ 	.short	0x010a
        /*0a1e*/ 	.byte	0xff
	.zero		1


	//   ....[146]....
        /*0a20*/ 	.word	0x00008b20
        /*0a24*/ 	.word	0x00000000
        /*0a28*/ 	.word	0x000000b8
        /*0a2c*/ 	.short	0x010a
        /*0a2e*/ 	.byte	0xff
	.zero		1


	//   ....[147]....
        /*0a30*/ 	.word	0x00008b80
        /*0a34*/ 	.word	0x00000000
        /*0a38*/ 	.word	0x000000b8
        /*0a3c*/ 	.short	0x010a
        /*0a3e*/ 	.byte	0xff
	.zero		1


	//   ....[148]....
        /*0a40*/ 	.word	0x00008be0
        /*0a44*/ 	.word	0x00000000
        /*0a48*/ 	.word	0x00000000
        /*0a4c*/ 	.short	0x010a
        /*0a4e*/ 	.byte	0xff
	.zero		1


	//   ....[149]....
        /*0a50*/ 	.word	0x00008c40
        /*0a54*/ 	.word	0x00000000
        /*0a58*/ 	.word	0x00000000
        /*0a5c*/ 	.short	0x010a
        /*0a5e*/ 	.byte	0xff
	.zero		1


	//   ....[150]....
        /*0a60*/ 	.word	0x00008c90
        /*0a64*/ 	.word	0x00000000
        /*0a68*/ 	.word	0x000000e0
        /*0a6c*/ 	.short	0x010a
        /*0a6e*/ 	.byte	0xff
	.zero		1


	//   ....[151]....
        /*0a70*/ 	.word	0x00008ce0
        /*0a74*/ 	.word	0x00000000
        /*0a78*/ 	.word	0x000000a0
        /*0a7c*/ 	.short	0x010a
        /*0a7e*/ 	.byte	0xff
	.zero		1


	//   ....[152]....
        /*0a80*/ 	.word	0x00008d30
        /*0a84*/ 	.word	0x0000006a
        /*0a88*/ 	.word	0x00000100
        /*0a8c*/ 	.short	0x010a
        /*0a8e*/ 	.byte	0xff
	.zero		1


	//   ....[153]....
        /*0a90*/ 	.word	0x00008d80
        /*0a94*/ 	.word	0x00000002
        /*0a98*/ 	.word	0x000000a0
        /*0a9c*/ 	.short	0x010a
        /*0a9e*/ 	.byte	0xff
	.zero		1


	//----- nvinfo : EIATTR_NUM_MBARRIERS
	.align		4
.L_47:
        /*0aa0*/ 	.byte	0x03, 0x38
        /*0aa2*/ 	.short	0x002d


	//----- nvinfo : EIATTR_EXIT_INSTR_OFFSETS
	.align		4
        /*0aa4*/ 	.byte	0x04, 0x1c
        /*0aa6*/ 	.short	(.L_49 - .L_48)


	//   ....[0]....
.L_48:
        /*0aa8*/ 	.word	0x00002c60


	//   ....[1]....
        /*0aac*/ 	.word	0x00003160


	//   ....[2]....
        /*0ab0*/ 	.word	0x000031c0


	//   ....[3]....
        /*0ab4*/ 	.word	0x00004540


	//   ....[4]....
        /*0ab8*/ 	.word	0x00005410


	//   ....[5]....
        /*0abc*/ 	.word	0x00005450


	//   ....[6]....
        /*0ac0*/ 	.word	0x00007f40


	//   ....[7]....
        /*0ac4*/ 	.word	0x00007fc0


	//   ....[8]....
        /*0ac8*/ 	.word	0x00007ff0


	//   ....[9]....
        /*0acc*/ 	.word	0x00008060


	//----- nvinfo : EIATTR_MAX_THREADS
	.align		4
.L_49:
        /*0ad0*/ 	.byte	0x04, 0x05
        /*0ad2*/ 	.short	(.L_51 - .L_50)
.L_50:
        /*0ad4*/ 	.word	0x00000100
        /*0ad8*/ 	.word	0x00000001
        /*0adc*/ 	.word	0x00000001


	//----- nvinfo : EIATTR_CRS_STACK_SIZE
	.align		4
.L_51:
        /*0ae0*/ 	.byte	0x04, 0x1e
        /*0ae2*/ 	.short	(.L_53 - .L_52)
.L_52:
        /*0ae4*/ 	.word	0x00000000


	//----- nvinfo : EIATTR_CBANK_PARAM_SIZE
	.align		4
.L_53:
        /*0ae8*/ 	.byte	0x03, 0x19
        /*0aea*/ 	.short	0x0800


	//----- nvinfo : EIATTR_PARAM_CBANK
	.align		4
        /*0aec*/ 	.byte	0x04, 0x0a
        /*0aee*/ 	.short	(.L_55 - .L_54)
	.align		4
.L_54:
        /*0af0*/ 	.word	index@(.nv.constant0._ZN7cutlass13device_kernelINS_4gemm6kernel13GemmUniversalIN4cute5tupleIJiiiiEEENS1_10collective13CollectiveMmaINS1_35MainloopSm100TmaUmmaWarpSpecializedILi10ELi2ELi4ENS5_IJNS4_1CILi2EEENSA_ILi1EEESC_EEEEENS5_IJNSA_ILi256EEENSA_ILi64EEESG_EEENS_6half_tENS5_IJlSC_lEEESI_SJ_NS4_8TiledMMAINS4_8MMA_AtomIJNS4_26SM100_MMA_F16BF16_2x1SM_SSISI_SI_fLi256ELi64ELNS4_4UMMA5MajorE0ELSO_0ELNSN_7ScaleInE0ELSP_0EEEEEENS4_6LayoutINS5_IJSC_SC_SC_EEENS5_IJNSA_ILi0EEESU_SU_EEEEENS5_IJNS4_10UnderscoreESX_SX_EEEEENS4_18SM100_TMA_2SM_LOADENS4_14ComposedLayoutINS4_7SwizzleILi3ELi4ELi3EEENS4_18smem_ptr_flag_bitsILi16EEENSS_INS5_IJNSA_ILi8EEESG_EEENS5_IJSG_SC_EEEEEEEvNS4_8identityES10_S1A_vS1B_EENS_8epilogue10collective18CollectiveEpilogueINS1D_23Sm100TmaWarpSpecializedILi3ELi2ELi32ELb1ELb0EEEJNS5_IJNSA_ILi128EEESG_SG_EEENS5_IJNSS_IS1I_SC_EENSS_INSA_ILi32EEESC_EEEEESI_SJ_SI_SJ_NS1D_6fusion15FusionCallbacksIS1H_NS1O_17LinearCombinationISI_fSI_fLNS_15FloatRoundStyleE2EEES1J_S1N_JEEENS4_5SM1004TMEM4LOAD26SM100_TMEM_LOAD_32dp32b32xENS4_13SM90_TMA_LOADENS11_INS12_ILi2ELi4ELi3EEES15_NSS_INS5_IJS16_S1L_EEENS5_IJS1L_SC_EEEEEEENS4_39AutoVectorizingCopyWithAssumedAlignmentILi128EEENS4_14SM90_TMA_STOREES23_S25_S25_EEEvvEEEEvNT_6ParamsE)
        /*0af4*/ 	.short	0x0380
        /*0af6*/ 	.short	0x0800


	//----- nvinfo : EIATTR_SW_WAR
	.align		4
.L_55:
        /*0af8*/ 	.byte	0x04, 0x36
        /*0afa*/ 	.short	(.L_57 - .L_56)
.L_56:
        /*0afc*/ 	.word	0x00000008
.L_57:


//--------------------- .nv.callgraph             --------------------------
	.section	.nv.callgraph,"",@"SHT_CUDA_CALLGRAPH"
	.align	4
	.sectionentsize	8
	.align		4
        /*0000*/ 	.word	0x00000000
	.align		4
        /*0004*/ 	.word	0xffffffff
	.align		4
        /*0008*/ 	.word	index@(_ZN7cutlass13device_kernelINS_4gemm6kernel13GemmUniversalIN4cute5tupleIJiiiiEEENS1_10collective13CollectiveMmaINS1_35MainloopSm100TmaUmmaWarpSpecializedILi10ELi2ELi4ENS5_IJNS4_1CILi2EEENSA_ILi1EEESC_EEEEENS5_IJNSA_ILi256EEENSA_ILi64EEESG_EEENS_6half_tENS5_IJlSC_lEEESI_SJ_NS4_8TiledMMAINS4_8MMA_AtomIJNS4_26SM100_MMA_F16BF16_2x1SM_SSISI_SI_fLi256ELi64ELNS4_4UMMA5MajorE0ELSO_0ELNSN_7ScaleInE0ELSP_0EEEEEENS4_6LayoutINS5_IJSC_SC_SC_EEENS5_IJNSA_ILi0EEESU_SU_EEEEENS5_IJNS4_10UnderscoreESX_SX_EEEEENS4_18SM100_TMA_2SM_LOADENS4_14ComposedLayoutINS4_7SwizzleILi3ELi4ELi3EEENS4_18smem_ptr_flag_bitsILi16EEENSS_INS5_IJNSA_ILi8EEESG_EEENS5_IJSG_SC_EEEEEEEvNS4_8identityES10_S1A_vS1B_EENS_8epilogue10collective18CollectiveEpilogueINS1D_23Sm100TmaWarpSpecializedILi3ELi2ELi32ELb1ELb0EEEJNS5_IJNSA_ILi128EEESG_SG_EEENS5_IJNSS_IS1I_SC_EENSS_INSA_ILi32EEESC_EEEEESI_SJ_SI_SJ_NS1D_6fusion15FusionCallbacksIS1H_NS1O_17LinearCombinationISI_fSI_fLNS_15FloatRoundStyleE2EEES1J_S1N_JEEENS4_5SM1004TMEM4LOAD26SM100_TMEM_LOAD_32dp32b32xENS4_13SM90_TMA_LOADENS11_INS12_ILi2ELi4ELi3EEES15_NSS_INS5_IJS16_S1L_EEENS5_IJS1L_SC_EEEEEEENS4_39AutoVectorizingCopyWithAssumedAlignmentILi128EEENS4_14SM90_TMA_STOREES23_S25_S25_EEEvvEEEEvNT_6ParamsE)
	.align		4
        /*000c*/ 	.word	index@(__assertfail)
	.align		4
        /*0010*/ 	.word	0x00000000
	.align		4
        /*0014*/ 	.word	0xfffffffe
	.align		4
        /*0018*/ 	.word	0x00000000
	.align		4
        /*001c*/ 	.word	0xfffffffd
	.align		4
        /*0020*/ 	.word	0x00000000
	.align		4
        /*0024*/ 	.word	0xfffffffc


//--------------------- .nv.constant4             --------------------------
	.section	.nv.constant4,"a",@progbits
	.align	8
	.align		8
.nv.constant4:
        /*0000*/ 	.dword	__assertfail
	.align		8
        /*0008*/ 	.dword	__unnamed_1
	.align		8
        /*0010*/ 	.dword	__unnamed_2
	.align		8
        /*0018*/ 	.dword	_ZN39_INTERNAL_ce678b37_4_k_cu_419c41c2_27834cuda3std3__45__cpo5beginE
	.align		8
        /*0020*/ 	.dword	_ZN39_INTERNAL_ce678b37_4_k_cu_419c41c2_27834cuda3std3__45__cpo3endE
	.align		8
        /*0028*/ 	.dword	_ZN39_INTERNAL_ce678b37_4_k_cu_419c41c2_27834cuda3std3__45__cpo6cbeginE
	.align		8
        /*0030*/ 	.dword	_ZN39_INTERNAL_ce678b37_4_k_cu_419c41c2_27834cuda3std3__45__cpo4cendE
	.align		8
        /*0038*/ 	.dword	_ZN39_INTERNAL_ce678b37_4_k_cu_419c41c2_27834cuda3std3__441_GLOBAL__N__ce678b37_4_k_cu_419c41c2_27836ignoreE
	.align		8
        /*0040*/ 	.dword	_ZN39_INTERNAL_ce678b37_4_k_cu_419c41c2_27834cuda3std3__419piecewise_constructE
	.align		8
        /*0048*/ 	.dword	_ZN39_INTERNAL_ce678b37_4_k_cu_419c41c2_27834cuda3std3__48in_placeE
	.align		8
        /*0050*/ 	.dword	_ZN39_INTERNAL_ce678b37_4_k_cu_419c41c2_27834cuda3std6ranges3__45__cpo4swapE
	.align		8
        /*0058*/ 	.dword	_ZN39_INTERNAL_ce678b37_4_k_cu_419c41c2_27834cuda3std6ranges3__45__cpo9iter_moveE
	.align		8
        /*0060*/ 	.dword	_ZN39_INTERNAL_ce678b37_4_k_cu_419c41c2_27834cute7productE
	.align		8
        /*0068*/ 	.dword	_ZN39_INTERNAL_ce678b37_4_k_cu_419c41c2_27834cute1_E
	.align		8
        /*0070*/ 	.dword	$str$25
	.align		8
        /*0078*/ 	.dword	$str$26
	.align		8
        /*0080*/ 	.dword	$str$27
	.align		8
        /*0088*/ 	.dword	$str$28


//--------------------- .text._ZN7cutlass13device_kernelINS_4gemm6kernel13GemmUniversalIN4cute5tupleIJiiiiEEENS1_10collective13CollectiveMmaINS1_35MainloopSm100TmaUmmaWarpSpecializedILi10ELi2ELi4ENS5_IJNS4_1CILi2EEENSA_ILi1EEESC_EEEEENS5_IJNSA_ILi256EEENSA_ILi64EEESG_EEENS_6half_tENS5_IJlSC_lEEESI_SJ_NS4_8TiledMMAINS4_8MMA_AtomIJNS4_26SM100_MMA_F16BF16_2x1SM_SSISI_SI_fLi256ELi64ELNS4_4UMMA5MajorE0ELSO_0ELNSN_7ScaleInE0ELSP_0EEEEEENS4_6LayoutINS5_IJSC_SC_SC_EEENS5_IJNSA_ILi0EEESU_SU_EEEEENS5_IJNS4_10UnderscoreESX_SX_EEEEENS4_18SM100_TMA_2SM_LOADENS4_14ComposedLayoutINS4_7SwizzleILi3ELi4ELi3EEENS4_18smem_ptr_flag_bitsILi16EEENSS_INS5_IJNSA_ILi8EEESG_EEENS5_IJSG_SC_EEEEEEEvNS4_8identityES10_S1A_vS1B_EENS_8epilogue10collective18CollectiveEpilogueINS1D_23Sm100TmaWarpSpecializedILi3ELi2ELi32ELb1ELb0EEEJNS5_IJNSA_ILi128EEESG_SG_EEENS5_IJNSS_IS1I_SC_EENSS_INSA_ILi32EEESC_EEEEESI_SJ_SI_SJ_NS1D_6fusion15FusionCallbacksIS1H_NS1O_17LinearCombinationISI_fSI_fLNS_15FloatRoundStyleE2EEES1J_S1N_JEEENS4_5SM1004TMEM4LOAD26SM100_TMEM_LOAD_32dp32b32xENS4_13SM90_TMA_LOADENS11_INS12_ILi2ELi4ELi3EEES15_NSS_INS5_IJS16_S1L_EEENS5_IJS1L_SC_EEEEEEENS4_39AutoVectorizingCopyWithAssumedAlignmentILi128EEENS4_14SM90_TMA_STOREES23_S25_S25_EEEvvEEEEvNT_6ParamsE --------------------------
	.section	.text._ZN7cutlass13device_kernelINS_4gemm6kernel13GemmUniversalIN4cute5tupleIJiiiiEEENS1_10collective13CollectiveMmaINS1_35MainloopSm100TmaUmmaWarpSpecializedILi10ELi2ELi4ENS5_IJNS4_1CILi2EEENSA_ILi1EEESC_EEEEENS5_IJNSA_ILi256EEENSA_ILi64EEESG_EEENS_6half_tENS5_IJlSC_lEEESI_SJ_NS4_8TiledMMAINS4_8MMA_AtomIJNS4_26SM100_MMA_F16BF16_2x1SM_SSISI_SI_fLi256ELi64ELNS4_4UMMA5MajorE0ELSO_0ELNSN_7ScaleInE0ELSP_0EEEEEENS4_6LayoutINS5_IJSC_SC_SC_EEENS5_IJNSA_ILi0EEESU_SU_EEEEENS5_IJNS4_10UnderscoreESX_SX_EEEEENS4_18SM100_TMA_2SM_LOADENS4_14ComposedLayoutINS4_7SwizzleILi3ELi4ELi3EEENS4_18smem_ptr_flag_bitsILi16EEENSS_INS5_IJNSA_ILi8EEESG_EEENS5_IJSG_SC_EEEEEEEvNS4_8identityES10_S1A_vS1B_EENS_8epilogue10collective18CollectiveEpilogueINS1D_23Sm100TmaWarpSpecializedILi3ELi2ELi32ELb1ELb0EEEJNS5_IJNSA_ILi128EEESG_SG_EEENS5_IJNSS_IS1I_SC_EENSS_INSA_ILi32EEESC_EEEEESI_SJ_SI_SJ_NS1D_6fusion15FusionCallbacksIS1H_NS1O_17LinearCombinationISI_fSI_fLNS_15FloatRoundStyleE2EEES1J_S1N_JEEENS4_5SM1004TMEM4LOAD26SM100_TMEM_LOAD_32dp32b32xENS4_13SM90_TMA_LOADENS11_INS12_ILi2ELi4ELi3EEES15_NSS_INS5_IJS16_S1L_EEENS5_IJS1L_SC_EEEEEEENS4_39AutoVectorizingCopyWithAssumedAlignmentILi128EEENS4_14SM90_TMA_STOREES23_S25_S25_EEEvvEEEEvNT_6ParamsE,"ax",@progbits
	.align	128
.text._ZN7cutlass13device_kernelINS_4gemm6kernel13GemmUniversalIN4cute5tupleIJiiiiEEENS1_10collective13CollectiveMmaINS1_35MainloopSm100TmaUmmaWarpSpecializedILi10ELi2ELi4ENS5_IJNS4_1CILi2EEENSA_ILi1EEESC_EEEEENS5_IJNSA_ILi256EEENSA_ILi64EEESG_EEENS_6half_tENS5_IJlSC_lEEESI_SJ_NS4_8TiledMMAINS4_8MMA_AtomIJNS4_26SM100_MMA_F16BF16_2x1SM_SSISI_SI_fLi256ELi64ELNS4_4UMMA5MajorE0ELSO_0ELNSN_7ScaleInE0ELSP_0EEEEEENS4_6LayoutINS5_IJSC_SC_SC_EEENS5_IJNSA_ILi0EEESU_SU_EEEEENS5_IJNS4_10UnderscoreESX_SX_EEEEENS4_18SM100_TMA_2SM_LOADENS4_14ComposedLayoutINS4_7SwizzleILi3ELi4ELi3EEENS4_18smem_ptr_flag_bitsILi16EEENSS_INS5_IJNSA_ILi8EEESG_EEENS5_IJSG_SC_EEEEEEEvNS4_8identityES10_S1A_vS1B_EENS_8epilogue10collective18CollectiveEpilogueINS1D_23Sm100TmaWarpSpecializedILi3ELi2ELi32ELb1ELb0EEEJNS5_IJNSA_ILi128EEESG_SG_EEENS5_IJNSS_IS1I_SC_EENSS_INSA_ILi32EEESC_EEEEESI_SJ_SI_SJ_NS1D_6fusion15FusionCallbacksIS1H_NS1O_17LinearCombinationISI_fSI_fLNS_15FloatRoundStyleE2EEES1J_S1N_JEEENS4_5SM1004TMEM4LOAD26SM100_TMEM_LOAD_32dp32b32xENS4_13SM90_TMA_LOADENS11_INS12_ILi2ELi4ELi3EEES15_NSS_INS5_IJS16_S1L_EEENS5_IJS1L_SC_EEEEEEENS4_39AutoVectorizingCopyWithAssumedAlignmentILi128EEENS4_14SM90_TMA_STOREES23_S25_S25_EEEvvEEEEvNT_6ParamsE:
        .type           _ZN7cutlass13device_kernelINS_4gemm6kernel13GemmUniversalIN4cute5tupleIJiiiiEEENS1_10collective13CollectiveMmaINS1_35MainloopSm100TmaUmmaWarpSpecializedILi10ELi2ELi4ENS5_IJNS4_1CILi2EEENSA_ILi1EEESC_EEEEENS5_IJNSA_ILi256EEENSA_ILi64EEESG_EEENS_6half_tENS5_IJlSC_lEEESI_SJ_NS4_8TiledMMAINS4_8MMA_AtomIJNS4_26SM100_MMA_F16BF16_2x1SM_SSISI_SI_fLi256ELi64ELNS4_4UMMA5MajorE0ELSO_0ELNSN_7ScaleInE0ELSP_0EEEEEENS4_6LayoutINS5_IJSC_SC_SC_EEENS5_IJNSA_ILi0EEESU_SU_EEEEENS5_IJNS4_10UnderscoreESX_SX_EEEEENS4_18SM100_TMA_2SM_LOADENS4_14ComposedLayoutINS4_7SwizzleILi3ELi4ELi3EEENS4_18smem_ptr_flag_bitsILi16EEENSS_INS5_IJNSA_ILi8EEESG_EEENS5_IJSG_SC_EEEEEEEvNS4_8identityES10_S1A_vS1B_EENS_8epilogue10collective18CollectiveEpilogueINS1D_23Sm100TmaWarpSpecializedILi3ELi2ELi32ELb1ELb0EEEJNS5_IJNSA_ILi128EEESG_SG_EEENS5_IJNSS_IS1I_SC_EENSS_INSA_ILi32EEESC_EEEEESI_SJ_SI_SJ_NS1D_6fusion15FusionCallbacksIS1H_NS1O_17LinearCombinationISI_fSI_fLNS_15FloatRoundStyleE2EEES1J_S1N_JEEENS4_5SM1004TMEM4LOAD26SM100_TMEM_LOAD_32dp32b32xENS4_13SM90_TMA_LOADENS11_INS12_ILi2ELi4ELi3EEES15_NSS_INS5_IJS16_S1L_EEENS5_IJS1L_SC_EEEEEEENS4_39AutoVectorizingCopyWithAssumedAlignmentILi128EEENS4_14SM90_TMA_STOREES23_S25_S25_EEEvvEEEEvNT_6ParamsE,@function
        .size           _ZN7cutlass13device_kernelINS_4gemm6kernel13GemmUniversalIN4cute5tupleIJiiiiEEENS1_10collective13CollectiveMmaINS1_35MainloopSm100TmaUmmaWarpSpecializedILi10ELi2ELi4ENS5_IJNS4_1CILi2EEENSA_ILi1EEESC_EEEEENS5_IJNSA_ILi256EEENSA_ILi64EEESG_EEENS_6half_tENS5_IJlSC_lEEESI_SJ_NS4_8TiledMMAINS4_8MMA_AtomIJNS4_26SM100_MMA_F16BF16_2x1SM_SSISI_SI_fLi256ELi64ELNS4_4UMMA5MajorE0ELSO_0ELNSN_7ScaleInE0ELSP_0EEEEEENS4_6LayoutINS5_IJSC_SC_SC_EEENS5_IJNSA_ILi0EEESU_SU_EEEEENS5_IJNS4_10UnderscoreESX_SX_EEEEENS4_18SM100_TMA_2SM_LOADENS4_14ComposedLayoutINS4_7SwizzleILi3ELi4ELi3EEENS4_18smem_ptr_flag_bitsILi16EEENSS_INS5_IJNSA_ILi8EEESG_EEENS5_IJSG_SC_EEEEEEEvNS4_8identityES10_S1A_vS1B_EENS_8epilogue10collective18CollectiveEpilogueINS1D_23Sm100TmaWarpSpecializedILi3ELi2ELi32ELb1ELb0EEEJNS5_IJNSA_ILi128EEESG_SG_EEENS5_IJNSS_IS1I_SC_EENSS_INSA_ILi32EEESC_EEEEESI_SJ_SI_SJ_NS1D_6fusion15FusionCallbacksIS1H_NS1O_17LinearCombinationISI_fSI_fLNS_15FloatRoundStyleE2EEES1J_S1N_JEEENS4_5SM1004TMEM4LOAD26SM100_TMEM_LOAD_32dp32b32xENS4_13SM90_TMA_LOADENS11_INS12_ILi2ELi4ELi3EEES15_NSS_INS5_IJS16_S1L_EEENS5_IJS1L_SC_EEEEEEENS4_39AutoVectorizingCopyWithAssumedAlignmentILi128EEENS4_14SM90_TMA_STOREES23_S25_S25_EEEvvEEEEvNT_6ParamsE,(.L_x_194 - _ZN7cutlass13device_kernelINS_4gemm6kernel13GemmUniversalIN4cute5tupleIJiiiiEEENS1_10collective13CollectiveMmaINS1_35MainloopSm100TmaUmmaWarpSpecializedILi10ELi2ELi4ENS5_IJNS4_1CILi2EEENSA_ILi1EEESC_EEEEENS5_IJNSA_ILi256EEENSA_ILi64EEESG_EEENS_6half_tENS5_IJlSC_lEEESI_SJ_NS4_8TiledMMAINS4_8MMA_AtomIJNS4_26SM100_MMA_F16BF16_2x1SM_SSISI_SI_fLi256ELi64ELNS4_4UMMA5MajorE0ELSO_0ELNSN_7ScaleInE0ELSP_0EEEEEENS4_6LayoutINS5_IJSC_SC_SC_EEENS5_IJNSA_ILi0EEESU_SU_EEEEENS5_IJNS4_10UnderscoreESX_SX_EEEEENS4_18SM100_TMA_2SM_LOADENS4_14ComposedLayoutINS4_7SwizzleILi3ELi4ELi3EEENS4_18smem_ptr_flag_bitsILi16EEENSS_INS5_IJNSA_ILi8EEESG_EEENS5_IJSG_SC_EEEEEEEvNS4_8identityES10_S1A_vS1B_EENS_8epilogue10collective18CollectiveEpilogueINS1D_23Sm100TmaWarpSpecializedILi3ELi2ELi32ELb1ELb0EEEJNS5_IJNSA_ILi128EEESG_SG_EEENS5_IJNSS_IS1I_SC_EENSS_INSA_ILi32EEESC_EEEEESI_SJ_SI_SJ_NS1D_6fusion15FusionCallbacksIS1H_NS1O_17LinearCombinationISI_fSI_fLNS_15FloatRoundStyleE2EEES1J_S1N_JEEENS4_5SM1004TMEM4LOAD26SM100_TMEM_LOAD_32dp32b32xENS4_13SM90_TMA_LOADENS11_INS12_ILi2ELi4ELi3EEES15_NSS_INS5_IJS16_S1L_EEENS5_IJS1L_SC_EEEEEEENS4_39AutoVectorizingCopyWithAssumedAlignmentILi128EEENS4_14SM90_TMA_STOREES23_S25_S25_EEEvvEEEEvNT_6ParamsE)
        .other          _ZN7cutlass13device_kernelINS_4gemm6kernel13GemmUniversalIN4cute5tupleIJiiiiEEENS1_10collective13CollectiveMmaINS1_35MainloopSm100TmaUmmaWarpSpecializedILi10ELi2ELi4ENS5_IJNS4_1CILi2EEENSA_ILi1EEESC_EEEEENS5_IJNSA_ILi256EEENSA_ILi64EEESG_EEENS_6half_tENS5_IJlSC_lEEESI_SJ_NS4_8TiledMMAINS4_8MMA_AtomIJNS4_26SM100_MMA_F16BF16_2x1SM_SSISI_SI_fLi256ELi64ELNS4_4UMMA5MajorE0ELSO_0ELNSN_7ScaleInE0ELSP_0EEEEEENS4_6LayoutINS5_IJSC_SC_SC_EEENS5_IJNSA_ILi0EEESU_SU_EEEEENS5_IJNS4_10UnderscoreESX_SX_EEEEENS4_18SM100_TMA_2SM_LOADENS4_14ComposedLayoutINS4_7SwizzleILi3ELi4ELi3EEENS4_18smem_ptr_flag_bitsILi16EEENSS_INS5_IJNSA_ILi8EEESG_EEENS5_IJSG_SC_EEEEEEEvNS4_8identityES10_S1A_vS1B_EENS_8epilogue10collective18CollectiveEpilogueINS1D_23Sm100TmaWarpSpecializedILi3ELi2ELi32ELb1ELb0EEEJNS5_IJNSA_ILi128EEESG_SG_EEENS5_IJNSS_IS1I_SC_EENSS_INSA_ILi32EEESC_EEEEESI_SJ_SI_SJ_NS1D_6fusion15FusionCallbacksIS1H_NS1O_17LinearCombinationISI_fSI_fLNS_15FloatRoundStyleE2EEES1J_S1N_JEEENS4_5SM1004TMEM4LOAD26SM100_TMEM_LOAD_32dp32b32xENS4_13SM90_TMA_LOADENS11_INS12_ILi2ELi4ELi3EEES15_NSS_INS5_IJS16_S1L_EEENS5_IJS1L_SC_EEEEEEENS4_39AutoVectorizingCopyWithAssumedAlignmentILi128EEENS4_14SM90_TMA_STOREES23_S25_S25_EEEvvEEEEvNT_6ParamsE,@"STO_CUDA_ENTRY STV_DEFAULT"
_ZN7cutlass13device_kernelINS_4gemm6kernel13GemmUniversalIN4cute5tupleIJiiiiEEENS1_10collective13CollectiveMmaINS1_35MainloopSm100TmaUmmaWarpSpecializedILi10ELi2ELi4ENS5_IJNS4_1CILi2EEENSA_ILi1EEESC_EEEEENS5_IJNSA_ILi256EEENSA_ILi64EEESG_EEENS_6half_tENS5_IJlSC_lEEESI_SJ_NS4_8TiledMMAINS4_8MMA_AtomIJNS4_26SM100_MMA_F16BF16_2x1SM_SSISI_SI_fLi256ELi64ELNS4_4UMMA5MajorE0ELSO_0ELNSN_7ScaleInE0ELSP_0EEEEEENS4_6LayoutINS5_IJSC_SC_SC_EEENS5_IJNSA_ILi0EEESU_SU_EEEEENS5_IJNS4_10UnderscoreESX_SX_EEEEENS4_18SM100_TMA_2SM_LOADENS4_14ComposedLayoutINS4_7SwizzleILi3ELi4ELi3EEENS4_18smem_ptr_flag_bitsILi16EEENSS_INS5_IJNSA_ILi8EEESG_EEENS5_IJSG_SC_EEEEEEEvNS4_8identityES10_S1A_vS1B_EENS_8epilogue10collective18CollectiveEpilogueINS1D_23Sm100TmaWarpSpecializedILi3ELi2ELi32ELb1ELb0EEEJNS5_IJNSA_ILi128EEESG_SG_EEENS5_IJNSS_IS1I_SC_EENSS_INSA_ILi32EEESC_EEEEESI_SJ_SI_SJ_NS1D_6fusion15FusionCallbacksIS1H_NS1O_17LinearCombinationISI_fSI_fLNS_15FloatRoundStyleE2EEES1J_S1N_JEEENS4_5SM1004TMEM4LOAD26SM100_TMEM_LOAD_32dp32b32xENS4_13SM90_TMA_LOADENS11_INS12_ILi2ELi4ELi3EEES15_NSS_INS5_IJS16_S1L_EEENS5_IJS1L_SC_EEEEEEENS4_39AutoVectorizingCopyWithAssumedAlignmentILi128EEENS4_14SM90_TMA_STOREES23_S25_S25_EEEvvEEEEvNT_6ParamsE:
[----:B------:R-:W1:Y:S01]  /*0000*/  LDC R1, c[0x0][0x37c] ;  /* 0x0000df00ff017b82 */ /* 0x000e620000000800 */
[----:B------:R-:W2:Y:S01]  /*0010*/  S2R R97, SR_TID.X ;  /* 0x0000000000617919 */ /* 0x000ea20000002100 */
[----:B------:R-:W3:Y:S06]  /*0020*/  LDCU.64 UR6, c[0x0][0x890] ;  /* 0x00011200ff0677ac */ /* 0x000eec0008000a00 */
[----:B------:R-:W4:Y:S01]  /*0030*/  S2UR UR37, SR_CgaCtaId ;  /* 0x00000000002579c3 */ /* 0x000f220000008800 */
[----:B------:R-:W-:Y:S02]  /*0040*/  PRMT R92, RZ, 0x7610, R92 ;  /* 0x00007610ff5c7816 */ /* 0x000fe4000000005c */
[----:B------:R-:W-:Y:S01]  /*0050*/  ELECT P1, URZ, PT ;  /* 0x0000000000ff782f */ /* 0x000fe20003820000 */
[----:B------:R-:W1:Y:S01]  /*0060*/  LDCU.64 UR46, c[0x0][0x358] ;  /* 0x00006b00ff2e77ac */ /* 0x000e620008000a00 */
[----:B---3--:R-:W-:-:S04]  /*0070*/  UISETP.NE.U32.AND UP0, UPT, UR6, URZ, UPT ;  /* 0x000000ff0600728c */ /* 0x008fc8000bf05070 */
[----:B------:R-:W-:Y:S02]  /*0080*/  UISETP.NE.AND.EX UP0, UPT, UR7, URZ, UPT, UP0 ;  /* 0x000000ff0700728c */ /* 0x000fe4000bf05300 */
[----:B----4-:R-:W-:Y:S02]  /*0090*/  ULOP3.LUT UR5, UR37, 0x1, URZ, 0xc0, !UPT ;  /* 0x0000000125057892 */ /* 0x010fe4000f8ec0ff */
[----:B------:R-:W-:Y:S01]  /*00a0*/  ULOP3.LUT UR4, UR37, 0x1, URZ, 0x3c, !UPT ;  /* 0x0000000125047892 */ /* 0x000fe2000f8e3cff */
[----:B--2---:R-:W-:-:S05]  /*00b0*/  SHF.R.U32.HI R96, RZ, 0x5, R97 ;  /* 0x00000005ff607819 */ /* 0x004fca0000011661 */
[----:B------:R-:W2:Y:S02]  /*00c0*/  SHFL.IDX PT, R0, R96, RZ, 0x1f ;  /* 0x00001fff60007589 */ /* 0x000ea400000e0000 */
[----:B--2---:R-:W-:Y:S01]  /*00d0*/  R2UR UR10, R0 ;  /* 0x00000000000a72ca */ /* 0x004fe200000e0000 */
[----:B-1----:R-:W-:-:S14]  /*00e0*/  BRA.U UP0, `(.L_x_0) ;  /* 0x00000001002c7547 */ /* 0x002fdc000b800000 */
[----:B------:R-:W1:Y:S02]  /*00f0*/  LDCU.64 UR8, c[0x0][0x888] ;  /* 0x00011100ff0877ac */ /* 0x000e640008000a00 */
[----:B-1----:R-:W-:-:S04]  /*0100*/  UISETP.NE.U32.AND UP0, UPT, UR8, URZ, UPT ;  /* 0x000000ff0800728c */ /* 0x002fc8000bf05070 */
[----:B------:R-:W-:-:S09]  /*0110*/  UISETP.NE.AND.EX UP0, UPT, UR9, URZ, UPT, UP0 ;  /* 0x000000ff0900728c */ /* 0x000fd2000bf05300 */
[----:B------:R-:W-:Y:S05]  /*0120*/  BRA.U !UP0, `(.L_x_1) ;  /* 0x0000000108107547 */ /* 0x000fea000b800000 */
[----:B------:R-:W1:Y:S02]  /*0130*/  LDC.64 R2, c[0x0][0x888] ;  /* 0x00022200ff027b82 */ /* 0x000e640000000a00 */
[----:B-1----:R1:W5:Y:S01]  /*0140*/  LDG.E R49, desc[UR46][R2.64] ;  /* 0x0000002e02317981 */ /* 0x002362000c1e1900 */
[----:B------:R-:W-:Y:S01]  /*0150*/  HFMA2 R92, -RZ, RZ, 0, 5.9604644775390625e-08 ;  /* 0x00000001ff5c7431 */ /* 0x000fe200000001ff */
[----:B------:R-:W-:Y:S05]  /*0160*/  BRA `(.L_x_0) ;  /* 0x00000000000c7947 */ /* 0x000fea0003800000 */
.L_x_1:
[----:B------:R-:W1:Y:S01]  /*0170*/  LDCU UR8, c[0x0][0x880] ;  /* 0x00011000ff0877ac */ /* 0x000e620008000800 */
[----:B------:R-:W-:Y:S01]  /*0180*/  HFMA2 R92, -RZ, RZ, 0, 5.9604644775390625e-08 ;  /* 0x00000001ff5c7431 */ /* 0x000fe200000001ff */
[----:B-1----:R-:W-:-:S07]  /*0190*/  MOV R49, UR8 ;  /* 0x0000000800317c02 */ /* 0x002fce0008000f00 */
.L_x_0:
[----:B------:R-:W2:Y:S02]  /*01a0*/  LDCU.64 UR8, c[0x0][0x8b0] ;  /* 0x00011600ff0877ac */ /* 0x000ea40008000a00 */
[----:B--2---:R-:W-:-:S04]  /*01b0*/  UISETP.NE.U32.AND UP0, UPT, UR8, URZ, UPT ;  /* 0x000000ff0800728c */ /* 0x004fc8000bf05070 */
[----:B------:R-:W-:-:S09]  /*01c0*/  UISETP.NE.AND.EX UP0, UPT, UR9, URZ, UPT, UP0 ;  /* 0x000000ff0900728c */ /* 0x000fd2000bf05300 */
[----:B------:R-:W-:Y:S05]  /*01d0*/  BRA.U UP0, `(.L_x_2) ;  /* 0x0000000100247547 */ /* 0x000fea000b800000 */
[----:B------:R-:W2:Y:S02]  /*01e0*/  LDCU.64 UR8, c[0x0][0x8a8] ;  /* 0x00011500ff0877ac */ /* 0x000ea40008000a00 */
[----:B--2---:R-:W-:-:S04]  /*01f0*/  UISETP.NE.U32.AND UP0, UPT, UR8, URZ, UPT ;  /* 0x000000ff0800728c */ /* 0x004fc8000bf05070 */
[----:B------:R-:W-:-:S09]  /*0200*/  UISETP.NE.AND.EX UP0, UPT, UR9, URZ, UPT, UP0 ;  /* 0x000000ff0900728c */ /* 0x000fd2000bf05300 */
[----:B------:R-:W-:Y:S05]  /*0210*/  BRA.U !UP0, `(.L_x_3) ;  /* 0x00000001080c7547 */ /* 0x000fea000b800000 */
[----:B-1----:R-:W1:Y:S02]  /*0220*/  LDC.64 R2, c[0x0][0x8a8] ;  /* 0x00022a00ff027b82 */ /* 0x002e640000000a00 */
[----:B-1----:R2:W5:Y:S01]  /*0230*/  LDG.E R47, desc[UR46][R2.64] ;  /* 0x0000002e022f7981 */ /* 0x002562000c1e1900 */
[----:B------:R-:W-:Y:S05]  /*0240*/  BRA `(.L_x_2) ;  /* 0x0000000000087947 */ /* 0x000fea0003800000 */
.L_x_3:
[----:B------:R-:W2:Y:S02]  /*0250*/  LDCU UR8, c[0x0][0x8a0] ;  /* 0x00011400ff0877ac */ /* 0x000ea40008000800 */
[----:B--2---:R-:W-:Y:S02]  /*0260*/  MOV R47, UR8 ;  /* 0x00000008002f7c02 */ /* 0x004fe40008000f00 */
.L_x_2:
[----:B------:R-:W-:Y:S01]  /*0270*/  IMAD.U32 R0, RZ, RZ, UR10 ;  /* 0x0000000aff007e24 */ /* 0x000fe2000f8e00ff */
[----:B------:R-:W-:Y:S04]  /*0280*/  BSSY.RECONVERGENT B0, `(.L_x_4) ;  /* 0x000000c000007945 */ /* 0x000fe80003800200 */
[C---:B------:R-:W-:Y:S02]  /*0290*/  ISETP.NE.OR P2, PT, R0.reuse, 0x1, !P1 ;  /* 0x000000010000780c */ /* 0x040fe40004f45670 */
[----:B------:R-:W-:-:S11]  /*02a0*/  ISETP.NE.OR P0, PT, R0, 0x3, !P1 ;  /* 0x000000030000780c */ /* 0x000fd60004f05670 */
[----:B------:R-:W-:Y:S05]  /*02b0*/  @P2 BRA `(.L_x_5) ;  /* 0x0000000000202947 */ /* 0x000fea0003800000 */
[----:B------:R-:W3:Y:S02]  /*02c0*/  LDCU.64 UR8, c[0x0][0x348] ;  /* 0x00006900ff0877ac */ /* 0x000ee40008000a00 */
[----:B---3--:R-:W-:Y:S02]  /*02d0*/  UIADD3 UR12, UP1, UPT, UR8, 0x80, URZ ;  /* 0x00000080080c7890 */ /* 0x008fe4000ff3e0ff */
[----:B------:R-:W-:Y:S02]  /*02e0*/  UIADD3 UR8, UP0, UPT, UR8, 0x180, URZ ;  /* 0x0000018008087890 */ /* 0x000fe4000ff1e0ff */
[----:B------:R-:W-:Y:S02]  /*02f0*/  UIADD3.X UR13, UPT, UPT, URZ, UR9, URZ, UP1, !UPT ;  /* 0x00000009ff0d7290 */ /* 0x000fe40008ffe4ff */
[----:B------:R-:W-:-:S07]  /*0300*/  UIADD3.X UR9, UPT, UPT, URZ, UR9, URZ, UP0, !UPT ;  /* 0x00000009ff097290 */ /* 0x000fce00087fe4ff */
[----:B------:R3:W-:Y:S02]  /*0310*/  UTMACCTL.PF [UR12] ;  /* 0x000000000c0079b9 */ /* 0x0007e40008040000 */
[----:B------:R3:W-:Y:S02]  /*0320*/  UTMACCTL.PF [UR8] ;  /* 0x00000000080079b9 */ /* 0x0007e40008040000 */
[----:B---3--:R-:W-:Y:S01]  /*0330*/  NOP ;  /* 0x0000000000007918 */ /* 0x008fe20000000000 */
.L_x_5:
[----:B------:R-:W-:Y:S05]  /*0340*/  BSYNC.RECONVERGENT B0 ;  /* 0x0000000000007941 */ /* 0x000fea0003800200 */
.L_x_4:
[----:B------:R-:W-:Y:S04]  /*0350*/  BSSY.RECONVERGENT B0, `(.L_x_6) ;  /* 0x000000a000007945 */ /* 0x000fe80003800200 */
        /* <DEDUP_REMOVED lines=9> */
.L_x_7:
[----:B------:R-:W-:Y:S05]  /*03f0*/  BSYNC.RECONVERGENT B0 ;  /* 0x0000000000007941 */ /* 0x000fea0003800200 */
.L_x_6:
[----:B------:R-:W3:Y:S01]  /*0400*/  LDCU.64 UR8, c[0x0][0x888] ;  /* 0x00011100ff0877ac */ /* 0x000ee20008000a00 */
[----:B------:R-:W-:Y:S02]  /*0410*/  UISETP.EQ.U32.AND UP1, UPT, UR6, URZ, UPT ;  /* 0x000000ff0600728c */ /* 0x000fe4000bf22070 */
[----:B------:R-:W-:Y:S02]  /*0420*/  UPLOP3.LUT UP5, UPT, UPT, UPT, UPT, 0x80, 0x8 ;  /* 0x000000000008789c */ /* 0x000fe40003faf070 */
[----:B---3--:R-:W-:-:S04]  /*0430*/  UISETP.NE.U32.AND UP0, UPT, UR8, URZ, UPT ;  /* 0x000000ff0800728c */ /* 0x008fc8000bf05070 */
[----:B------:R-:W-:-:S04]  /*0440*/  UISETP.NE.AND.EX UP0, UPT, UR9, URZ, UPT, UP0 ;  /* 0x000000ff0900728c */ /* 0x000fc8000bf05300 */
[----:B------:R-:W-:-:S04]  /*0450*/  UISETP.EQ.OR.EX UP2, UPT, UR7, URZ, !UP0, UP1 ;  /* 0x000000ff0700728c */ /* 0x000fc8000c742710 */
[----:B------:R-:W-:-:S05]  /*0460*/  UP2UR UR53, UPR, URZ, 0x4 ;  /* 0x00000004ff357883 */ /* 0x000fca0008000000 */
[----:B------:R-:W-:Y:S07]  /*0470*/  BRA.U !UP2, `(.L_x_8) ;  /* 0x000000010a207547 */ /* 0x000fee000b800000 */
[----:B------:R-:W-:Y:S01]  /*0480*/  UISETP.NE.U32.AND UP2, UPT, UR6, URZ, UPT ;  /* 0x000000ff0600728c */ /* 0x000fe2000bf45070 */
[----:B-----5:R-:W-:Y:S01]  /*0490*/  FSETP.NEU.AND P0, PT, R49, RZ, PT ;  /* 0x000000ff3100720b */ /* 0x020fe20003f0d000 */
[----:B------:R-:W-:Y:S02]  /*04a0*/  USEL UR6, URZ, 0xffffffff, UP0 ;  /* 0xffffffffff067887 */ /* 0x000fe40008000000 */
[----:B------:R-:W-:-:S10]  /*04b0*/  UISETP.NE.AND.EX UP2, UPT, UR7, URZ, UPT, UP2 ;  /* 0x000000ff0700728c */ /* 0x000fd4000bf45320 */
[----:B------:R-:W-:Y:S01]  /*04c0*/  VOTEU.ANY UP1, P0 ;  /* 0x0000000000ff7886 */ /* 0x000fe20000020100 */
[----:B------:R-:W-:-:S04]  /*04d0*/  @!UP2 USEL UR6, URZ, 0xffffffff, UP1 ;  /* 0xffffffffff06a887 */ /* 0x000fc80008800000 */
[----:B------:R-:W-:-:S04]  /*04e0*/  ULOP3.LUT UR6, UR6, 0x1, URZ, 0xc0, !UPT ;  /* 0x0000000106067892 */ /* 0x000fc8000f8ec0ff */
[----:B------:R-:W-:-:S11]  /*04f0*/  UISETP.NE.U32.AND UP5, UPT, UR6, 0x1, UPT ;  /* 0x000000010600788c */ /* 0x000fd6000bfa5070 */
.L_x_8:
[----:B------:R-:W3:Y:S01]  /*0500*/  SHFL.IDX PT, R0, R96, RZ, 0x1f ;  /* 0x00001fff60007589 */ /* 0x000ee200000e0000 */
[----:B------:R-:W-:-:S04]  /*0510*/  UISETP.NE.AND UP1, UPT, UR10, 0x2, UPT ;  /* 0x000000020a00788c */ /* 0x000fc8000bf25270 */
[----:B------:R-:W-:Y:S02]  /*0520*/  UISETP.EQ.AND UP2, UPT, UR5, URZ, !UP1 ;  /* 0x000000ff0500728c */ /* 0x000fe4000cf42270 */
[----:B------:R-:W-:-:S04]  /*0530*/  USEL UR7, URZ, 0x1, UP1 ;  /* 0x00000001ff077887 */ /* 0x000fc80008800000 */
[----:B------:R-:W-:Y:S02]  /*0540*/  PLOP3.LUT P5, PT, P1, PT, UP2, 0x80, 0x8 ;  /* 0x000000000008781c */ /* 0x000fe40000faf028 */
[----:B---3--:R-:W-:-:S13]  /*0550*/  ISETP.NE.AND P0, PT, R0, RZ, PT ;  /* 0x000000ff0000720c */ /* 0x008fda0003f05270 */
[----:B------:R-:W-:Y:S05]  /*0560*/  @P0 BRA `(.L_x_9) ;  /* 0x0000000000800947 */ /* 0x000fea0003800000 */
[----:B------:R-:W-:Y:S01]  /*0570*/  ELECT P0, URZ, PT ;  /* 0x0000000000ff782f */ /* 0x000fe20003800000 */
[----:B------:R-:W-:-:S12]  /*0580*/  BSSY.RECONVERGENT B0, `(.L_x_9) ;  /* 0x000001e000007945 */ /* 0x000fd80003800200 */
[----:B------:R-:W-:Y:S05]  /*0590*/  @!P0 BRA `(.L_x_10) ;  /* 0x0000000000708947 */ /* 0x000fea0003800000 */
[----:B------:R-:W-:Y:S01]  /*05a0*/  UMOV UR8, 0x400 ;  /* 0x0000040000087882 */ /* 0x000fe20000000000 */
[----:B------:R-:W-:Y:S01]  /*05b0*/  UMOV UR6, 0x1 ;  /* 0x0000000100067882 */ /* 0x000fe20000000000 */
[----:B------:R-:W-:Y:S02]  /*05c0*/  ULEA UR8, UR37, UR8, 0x18 ;  /* 0x0000000825087291 */ /* 0x000fe4000f8ec0ff */
[----:B------:R-:W-:-:S04]  /*05d0*/  UIADD3 UR12, UPT, UPT, -UR6, 0x100000, URZ ;  /* 0x00100000060c7890 */ /* 0x000fc8000fffe1ff */
[----:B------:R-:W-:Y:S02]  /*05e0*/  USHF.L.U32 UR13, UR12, 0xb, URZ ;  /* 0x0000000b0c0d7899 */ /* 0x000fe400080006ff */
[----:B------:R-:W-:Y:S01]  /*05f0*/  USHF.L.U32 UR12, UR12, 0x1, URZ ;  /* 0x000000010c0c7899 */ /* 0x000fe200080006ff */
[----:B------:R-:W3:Y:S11]  /*0600*/  FENCE.VIEW.ASYNC.S ;  /* 0x00000000000073c6 */ /* 0x000ef60000000000 */
[----:B---3--:R3:W4:Y:S01]  /*0610*/  SYNCS.EXCH.64 URZ, [UR8], UR12 ;  /* 0x0000000c08ff75b2 */ /* 0x0087220008000100 */
[----:B------:R3:W1:Y:S01]  /*0620*/  SYNCS.EXCH.64 URZ, [UR8+0x50], UR12 ;  /* 0x0000500c08ff75b2 */ /* 0x0006620008000100 */
        /* <DEDUP_REMOVED lines=17> */
[----:B------:R3:W1:Y:S02]  /*0740*/  SYNCS.EXCH.64 URZ, [UR8+0x98], UR12 ;  /* 0x0000980c08ff75b2 */ /* 0x0006640008000100 */
[----:B---3--:R-:W-:Y:S01]  /*0750*/  NOP ;  /* 0x0000000000007918 */ /* 0x008fe20000000000 */
.L_x_10:
[----:B------:R-:W-:Y:S05]  /*0760*/  BSYNC.RECONVERGENT B0 ;  /* 0x0000000000007941 */ /* 0x000fea0003800200 */
.L_x_9:
[----:B------:R-:W3:Y:S01]  /*0770*/  SHFL.IDX PT, R0, R96, RZ, 0x1f ;  /* 0x00001fff60007589 */ /* 0x000ee200000e0000 */
[----:B------:R-:W-:Y:S01]  /*0780*/  NOP ;  /* 0x0000000000007918 */ /* 0x000fe20000000000 */
[----:B---3--:R-:W-:-:S13]  /*0790*/  ISETP.NE.AND P0, PT, R0, 0x1, PT ;  /* 0x000000010000780c */ /* 0x008fda0003f05270 */
[----:B------:R-:W-:Y:S05]  /*07a0*/  @P0 BRA `(.L_x_11) ;  /* 0x00000000004c0947 */ /* 0x000fea0003800000 */
[----:B------:R-:W-:Y:S01]  /*07b0*/  UMOV UR9, 0x400 ;  /* 0x0000040000097882 */ /* 0x000fe20000000000 */
[----:B------:R-:W-:Y:S01]  /*07c0*/  UMOV UR8, 0x20 ;  /* 0x0000002000087882 */ /* 0x000fe20000000000 */
[----:B------:R-:W-:Y:S01]  /*07d0*/  UMOV UR6, 0x80 ;  /* 0x0000008000067882 */ /* 0x000fe20000000000 */
[----:B------:R-:W-:Y:S02]  /*07e0*/  ULEA UR9, UR37, UR9, 0x18 ;  /* 0x0000000925097291 */ /* 0x000fe4000f8ec0ff */
[----:B------:R-:W-:-:S04]  /*07f0*/  UIADD3 UR12, UPT, UPT, -UR8, 0x100000, URZ ;  /* 0x00100000080c7890 */ /* 0x000fc8000fffe1ff */
[----:B------:R-:W-:Y:S02]  /*0800*/  USHF.L.U32 UR13, UR12, 0xb, URZ ;  /* 0x0000000b0c0d7899 */ /* 0x000fe400080006ff */
[----:B------:R-:W-:Y:S02]  /*0810*/  USHF.L.U32 UR12, UR12, 0x1, URZ ;  /* 0x000000010c0c7899 */ /* 0x000fe400080006ff */
[----:B------:R-:W-:-:S04]  /*0820*/  UIADD3 UR14, UPT, UPT, -UR6, 0x100000, URZ ;  /* 0x00100000060e7890 */ /* 0x000fc8000fffe1ff */
[----:B------:R-:W-:Y:S02]  /*0830*/  USHF.L.U32 UR15, UR14, 0xb, URZ ;  /* 0x0000000b0e0f7899 */ /* 0x000fe400080006ff */
[----:B------:R-:W-:Y:S01]  /*0840*/  USHF.L.U32 UR14, UR14, 0x1, URZ ;  /* 0x000000010e0e7899 */ /* 0x000fe200080006ff */
[----:B------:R-:W-:Y:S01]  /*0850*/  ELECT P0, URZ, PT ;  /* 0x0000000000ff782f */ /* 0x000fe20003800000 */
[----:B------:R-:W3:Y:S02]  /*0860*/  FENCE.VIEW.ASYNC.S ;  /* 0x00000000000073c6 */ /* 0x000ee40000000000 */
[----:B---3--:R3:W1:Y:S08]  /*0870*/  SYNCS.EXCH.64 URZ, [UR9+0xa0], UR12 ;  /* 0x0000a00c09ff75b2 */ /* 0x0086700008000100 */
[----:B------:R3:W1:Y:S01]  /*0880*/  SYNCS.EXCH.64 URZ, [UR9+0xb8], UR14 ;  /* 0x0000b80e09ff75b2 */ /* 0x0006620008000100 */
[----:B------:R3:W1:Y:S01]  /*0890*/  SYNCS.EXCH.64 URZ, [UR9+0xa8], UR12 ;  /* 0x0000a80c09ff75b2 */ /* 0x0006620008000100 */
[----:B------:R3:W1:Y:S01]  /*08a0*/  SYNCS.EXCH.64 URZ, [UR9+0xc0], UR14 ;  /* 0x0000c00e09ff75b2 */ /* 0x0006620008000100 */
[----:B------:R3:W1:Y:S01]  /*08b0*/  SYNCS.EXCH.64 URZ, [UR9+0xb0], UR12 ;  /* 0x0000b00c09ff75b2 */ /* 0x0006620008000100 */
[----:B------:R3:W1:Y:S01]  /*08c0*/  SYNCS.EXCH.64 URZ, [UR9+0xc8], UR14 ;  /* 0x0000c80e09ff75b2 */ /* 0x0006620008000100 */
[----:B------:R-:W-:Y:S01]  /*08d0*/  NOP ;  /* 0x0000000000007918 */ /* 0x000fe20000000000 */
.L_x_11:
[----:B------:R-:W2:Y:S01]  /*08e0*/  SHFL.IDX PT, R0, R96, RZ, 0x1f ;  /* 0x00001fff60007589 */ /* 0x000ea200000e0000 */
[----:B------:R-:W-:Y:S01]  /*08f0*/  NOP ;  /* 0x0000000000007918 */ /* 0x000fe20000000000 */
[----:B--2---:R-:W-:-:S13]  /*0900*/  ISETP.NE.AND P0, PT, R0, 0x3, PT ;  /* 0x000000030000780c */ /* 0x004fda0003f05270 */
[----:B------:R-:W-:Y:S05]  /*0910*/  @P0 BRA `(.L_x_12) ;  /* 0x00000000002c0947 */ /* 0x000fea0003800000 */
[----:B------:R-:W-:Y:S01]  /*0920*/  UMOV UR8, 0x400 ;  /* 0x0000040000087882 */ /* 0x000fe20000000000 */
[----:B------:R-:W-:Y:S01]  /*0930*/  UMOV UR6, 0x20 ;  /* 0x0000002000067882 */ /* 0x000fe20000000000 */
[----:B------:R-:W-:Y:S02]  /*0940*/  ULEA UR8, UR37, UR8, 0x18 ;  /* 0x0000000825087291 */ /* 0x000fe4000f8ec0ff */
[----:B---3--:R-:W-:-:S04]  /*0950*/  UIADD3 UR12, UPT, UPT, -UR6, 0x100000, URZ ;  /* 0x00100000060c7890 */ /* 0x008fc8000fffe1ff */
[----:B------:R-:W-:Y:S02]  /*0960*/  USHF.L.U32 UR13, UR12, 0xb, URZ ;  /* 0x0000000b0c0d7899 */ /* 0x000fe400080006ff */
[----:B------:R-:W-:Y:S01]  /*0970*/  USHF.L.U32 UR12, UR12, 0x1, URZ ;  /* 0x000000010c0c7899 */ /* 0x000fe200080006ff */
[----:B------:R-:W-:Y:S01]  /*0980*/  ELECT P0, URZ, PT ;  /* 0x0000000000ff782f */ /* 0x000fe20003800000 */
[----:B------:R-:W2:Y:S10]  /*0990*/  FENCE.VIEW.ASYNC.S ;  /* 0x00000000000073c6 */ /* 0x000eb40000000000 */
[----:B--2---:R2:W3:Y:S01]  /*09a0*/  SYNCS.EXCH.64 URZ, [UR8+0xd0], UR12 ;  /* 0x0000d00c08ff75b2 */ /* 0x0044e20008000100 */
[----:B------:R2:W1:Y:S01]  /*09b0*/  SYNCS.EXCH.64 URZ, [UR8+0xd8], UR12 ;  /* 0x0000d80c08ff75b2 */ /* 0x0004620008000100 */
[----:B------:R-:W-:Y:S01]  /*09c0*/  NOP ;  /* 0x0000000000007918 */ /* 0x000fe20000000000 */
.L_x_12:
[----:B------:R-:W4:Y:S01]  /*09d0*/  SHFL.IDX PT, R0, R96, RZ, 0x1f ;  /* 0x00001fff60007589 */ /* 0x000f2200000e0000 */
[----:B------:R-:W-:Y:S01]  /*09e0*/  NOP ;  /* 0x0000000000007918 */ /* 0x000fe20000000000 */
[----:B----4-:R-:W-:-:S13]  /*09f0*/  ISETP.NE.AND P0, PT, R0, 0x4, PT ;  /* 0x000000040000780c */ /* 0x010fda0003f05270 */
[----:B------:R-:W-:Y:S05]  /*0a00*/  @P0 BRA `(.L_x_13) ;  /* 0x0000000000480947 */ /* 0x000fea0003800000 */
[----:B---3--:R-:W-:Y:S01]  /*0a10*/  UMOV UR9, 0x1e0 ;  /* 0x000001e000097882 */ /* 0x008fe20000000000 */
[----:B--2---:R-:W-:Y:S01]  /*0a20*/  UMOV UR8, 0x400 ;  /* 0x0000040000087882 */ /* 0x004fe20000000000 */
[----:B------:R-:W-:Y:S01]  /*0a30*/  USEL UR9, UR9, 0x1a0, UP5 ;  /* 0x000001a009097887 */ /* 0x000fe2000a800000 */
        /* <DEDUP_REMOVED lines=9> */
[----:B------:R-:W2:Y:S02]  /*0ad0*/  FENCE.VIEW.ASYNC.S ;  /* 0x00000000000073c6 */ /* 0x000ea40000000000 */
[----:B--2---:R4:W2:Y:S08]  /*0ae0*/  SYNCS.EXCH.64 URZ, [UR8+0xe0], UR12 ;  /* 0x0000e00c08ff75b2 */ /* 0x0048b00008000100 */
[----:B------:R4:W3:Y:S01]  /*0af0*/  SYNCS.EXCH.64 URZ, [UR8+0xf0], UR14 ;  /* 0x0000f00e08ff75b2 */ /* 0x0008e20008000100 */
[----:B------:R4:W1:Y:S01]  /*0b00*/  SYNCS.EXCH.64 URZ, [UR8+0xe8], UR12 ;  /* 0x0000e80c08ff75b2 */ /* 0x0008620008000100 */
[----:B------:R4:W1:Y:S02]  /*0b10*/  SYNCS.EXCH.64 URZ, [UR8+0xf8], UR14 ;  /* 0x0000f80e08ff75b2 */ /* 0x0008640008000100 */
[----:B----4-:R-:W-:Y:S01]  /*0b20*/  NOP ;  /* 0x0000000000007918 */ /* 0x010fe20000000000 */
.L_x_13:
[----:B------:R-:W4:Y:S01]  /*0b30*/  SHFL.IDX PT, R0, R96, RZ, 0x1f ;  /* 0x00001fff60007589 */ /* 0x000f2200000e0000 */
[----:B------:R-:W-:Y:S01]  /*0b40*/  NOP ;  /* 0x0000000000007918 */ /* 0x000fe20000000000 */
[----:B----4-:R-:W-:-:S13]  /*0b50*/  ISETP.NE.AND P0, PT, R0, 0x5, PT ;  /* 0x000000050000780c */ /* 0x010fda0003f05270 */
[----:B------:R-:W-:Y:S05]  /*0b60*/  @P0 BRA `(.L_x_14) ;  /* 0x0000000000540947 */ /* 0x000fea0003800000 */
[----:B---3--:R-:W-:Y:S01]  /*0b70*/  UMOV UR9, 0x400 ;  /* 0x0000040000097882 */ /* 0x008fe20000000000 */
[----:B--2---:R-:W-:Y:S01]  /*0b80*/  UMOV UR8, 0x1 ;  /* 0x0000000100087882 */ /* 0x004fe20000000000 */
        /* <DEDUP_REMOVED lines=13> */
[----:B------:R4:W1:Y:S01]  /*0c60*/  SYNCS.EXCH.64 URZ, [UR9+0x128], UR14 ;  /* 0x0001280e09ff75b2 */ /* 0x0008620008000100 */
[----:B------:R4:W1:Y:S01]  /*0c70*/  SYNCS.EXCH.64 URZ, [UR9+0x110], UR12 ;  /* 0x0001100c09ff75b2 */ /* 0x0008620008000100 */
[----:B------:R4:W1:Y:S01]  /*0c80*/  SYNCS.EXCH.64 URZ, [UR9+0x130], UR14 ;  /* 0x0001300e09ff75b2 */ /* 0x0008620008000100 */
[----:B------:R4:W1:Y:S01]  /*0c90*/  SYNCS.EXCH.64 URZ, [UR9+0x118], UR12 ;  /* 0x0001180c09ff75b2 */ /* 0x0008620008000100 */
[----:B------:R4:W1:Y:S02]  /*0ca0*/  SYNCS.EXCH.64 URZ, [UR9+0x138], UR14 ;  /* 0x0001380e09ff75b2 */ /* 0x0008640008000100 */
[----:B----4-:R-:W-:Y:S01]  /*0cb0*/  NOP ;  /* 0x0000000000007918 */ /* 0x010fe20000000000 */
.L_x_14:
[----:B------:R-:W4:Y:S01]  /*0cc0*/  SHFL.IDX PT, R0, R96, RZ, 0x1f ;  /* 0x00001fff60007589 */ /* 0x000f2200000e0000 */
[----:B------:R-:W-:Y:S01]  /*0cd0*/  ISETP.NE.OR P1, PT, RZ, UR10, !P1 ;  /* 0x0000000aff007c0c */ /* 0x000fe2000cf25670 */
[----:B------:R-:W-:Y:S01]  /*0ce0*/  NOP ;  /* 0x0000000000007918 */ /* 0x000fe20000000000 */
[----:B----4-:R-:W-:-:S13]  /*0cf0*/  ISETP.NE.AND P0, PT, R0, 0x3, PT ;  /* 0x000000030000780c */ /* 0x010fda0003f05270 */
[----:B------:R-:W-:Y:S05]  /*0d00*/  @P0 BRA `(.L_x_15) ;  /* 0x0000000000340947 */ /* 0x000fea0003800000 */
[----:B--2---:R-:W-:Y:S01]  /*0d10*/  UMOV UR8, 0x400 ;  /* 0x0000040000087882 */ /* 0x004fe20000000000 */
[----:B------:R-:W-:Y:S01]  /*0d20*/  UMOV UR6, 0x20 ;  /* 0x0000002000067882 */ /* 0x000fe20000000000 */
[----:B------:R-:W-:Y:S02]  /*0d30*/  ULEA UR8, UR37, UR8, 0x18 ;  /* 0x0000000825087291 */ /* 0x000fe4000f8ec0ff */
[----:B---3--:R-:W-:-:S04]  /*0d40*/  UIADD3 UR12, UPT, UPT, -UR6, 0x100000, URZ ;  /* 0x00100000060c7890 */ /* 0x008fc8000fffe1ff */
[----:B------:R-:W-:Y:S02]  /*0d50*/  USHF.L.U32 UR13, UR12, 0xb, URZ ;  /* 0x0000000b0c0d7899 */ /* 0x000fe400080006ff */
[----:B------:R-:W-:Y:S01]  /*0d60*/  USHF.L.U32 UR12, UR12, 0x1, URZ ;  /* 0x000000010c0c7899 */ /* 0x000fe200080006ff */
[----:B------:R-:W-:Y:S01]  /*0d70*/  ELECT P0, URZ, PT ;  /* 0x0000000000ff782f */ /* 0x000fe20003800000 */
[----:B------:R-:W2:Y:S10]  /*0d80*/  FENCE.VIEW.ASYNC.S ;  /* 0x00000000000073c6 */ /* 0x000eb40000000000 */
[----:B--2---:R4:W2:Y:S01]  /*0d90*/  SYNCS.EXCH.64 URZ, [UR8+0x140], UR12 ;  /* 0x0001400c08ff75b2 */ /* 0x0048a20008000100 */
[----:B------:R4:W3:Y:S01]  /*0da0*/  SYNCS.EXCH.64 URZ, [UR8+0x150], UR12 ;  /* 0x0001500c08ff75b2 */ /* 0x0008e20008000100 */
[----:B------:R4:W1:Y:S01]  /*0db0*/  SYNCS.EXCH.64 URZ, [UR8+0x148], UR12 ;  /* 0x0001480c08ff75b2 */ /* 0x0008620008000100 */
[----:B------:R4:W1:Y:S02]  /*0dc0*/  SYNCS.EXCH.64 URZ, [UR8+0x158], UR12 ;  /* 0x0001580c08ff75b2 */ /* 0x0008640008000100 */
[----:B----4-:R-:W-:Y:S01]  /*0dd0*/  NOP ;  /* 0x0000000000007918 */ /* 0x010fe20000000000 */
.L_x_15:
[----:B------:R-:W-:Y:S01]  /*0de0*/  VOTEU.ALL UP1, P1 ;  /* 0x0000000000ff7886 */ /* 0x000fe20000820000 */
[----:B--2---:R-:W2:Y:S01]  /*0df0*/  LDCU UR8, c[0x0][0x36c] ;  /* 0x00006d80ff0877ac */ /* 0x004ea20008000800 */
[----:B------:R-:W-:Y:S01]  /*0e00*/  NOP ;  /* 0x0000000000007918 */ /* 0x000fe20000000000 */
[----:B------:R-:W-:Y:S01]  /*0e10*/  LOP3.LUT R10, R97, 0x1f, RZ, 0xc0, !PT ;  /* 0x0000001f610a7812 */ /* 0x000fe200078ec0ff */
[----:B---3--:R-:W-:Y:S01]  /*0e20*/  UMOV UR12, 0x20 ;  /* 0x00000020000c7882 */ /* 0x008fe20000000000 */
[----:B------:R-:W-:Y:S01]  /*0e30*/  @!UP1 UMOV UR6, 0x400 ;  /* 0x0000040000069882 */ /* 0x000fe20000000000 */
[----:B------:R-:W-:-:S04]  /*0e40*/  @!UP1 UIADD3 UR12, UPT, UPT, -UR12, 0x100000, URZ ;  /* 0x001000000c0c9890 */ /* 0x000fc8000fffe1ff */
[----:B------:R-:W-:Y:S02]  /*0e50*/  @!UP1 USHF.L.U32 UR13, UR12, 0xb, URZ ;  /* 0x0000000b0c0d9899 */ /* 0x000fe400080006ff */
[----:B------:R-:W-:Y:S02]  /*0e60*/  @!UP1 USHF.L.U32 UR12, UR12, 0x1, URZ ;  /* 0x000000010c0c9899 */ /* 0x000fe400080006ff */
[----:B------:R-:W-:Y:S01]  /*0e70*/  @!UP1 ULEA UR6, UR37, UR6, 0x18 ;  /* 0x0000000625069291 */ /* 0x000fe2000f8ec0ff */
[----:B------:R-:W-:Y:S01]  /*0e80*/  VOTEU.ALL UP1, P1 ;  /* 0x0000000000ff7886 */ /* 0x000fe20000820000 */
[----:B------:R-:W-:Y:S01]  /*0e90*/  UISETP.NE.AND UP4, UPT, UR10, URZ, UPT ;  /* 0x000000ff0a00728c */ /* 0x000fe2000bf85270 */
[----:B------:R-:W3:Y:S09]  /*0ea0*/  FENCE.VIEW.ASYNC.S ;  /* 0x00000000000073c6 */ /* 0x000ef20000000000 */
[----:B---3--:R3:W4:Y:S01]  /*0eb0*/  @!UP1 SYNCS.EXCH.64 URZ, [UR6+0x160], UR12 ;  /* 0x0001600c06ff95b2 */ /* 0x0087220008000100 */
[----:B--2---:R-:W-:-:S09]  /*0ec0*/  UISETP.EQ.U32.AND UP1, UPT, UR8, 0x1, UPT ;  /* 0x000000010800788c */ /* 0x004fd2000bf22070 */
[----:B------:R-:W-:Y:S05]  /*0ed0*/  BRA.U !UP1, `(.L_x_16) ;  /* 0x0000000109087547 */ /* 0x000fea000b800000 */
[----:B-1--4-:R-:W-:Y:S01]  /*0ee0*/  UCGABAR_ARV ;  /* 0x00000000000079c7 */ /* 0x012fe20008000000 */
[----:B------:R-:W-:Y:S05]  /*0ef0*/  BRA `(.L_x_17) ;  /* 0x0000000000047947 */ /* 0x000fea0003800000 */
.L_x_16:
[----:B-1--4-:R-:W-:Y:S01]  /*0f00*/  NOP ;  /* 0x0000000000007918 */ /* 0x012fe20000000000 */
.L_x_17:
[----:B------:R-:W1:Y:S01]  /*0f10*/  S2R R15, SR_CTAID.Y ;  /* 0x00000000000f7919 */ /* 0x000e620000002600 */
[----:B------:R-:W-:-:S05]  /*0f20*/  CS2R.32 R91, SR_CgaSize ;  /* 0x00000000005b7805 */ /* 0x000fca0000008a00 */
[----:B------:R-:W-:-:S05]  /*0f30*/  IMAD R91, R91, -0xa0, RZ ;  /* 0xffffff605b5b7824 */ /* 0x000fca00078e02ff */
[----:B---3--:R-:W-:-:S14]  /*0f40*/  R2UR UR6, R91 ;  /* 0x000000005b0672ca */ /* 0x008fdc00000e0000 */
[----:B------:R-:W2:Y:S01]  /*0f50*/  LDCU UR6, c[0x0][UR6+0x2b4] ;  /* 0x00005680060677ac */ /* 0x000ea20008000800 */
[----:B------:R-:W-:-:S05]  /*0f60*/  CS2R.32 R0, SR_CgaSize ;  /* 0x0000000000007805 */ /* 0x000fca0000008a00 */
[----:B------:R-:W-:-:S06]  /*0f70*/  IMAD R0, R0, -0xa0, RZ ;  /* 0xffffff6000007824 */ /* 0x000fcc00078e02ff */
[----:B------:R-:W3:Y:S01]  /*0f80*/  LDC R0, c[0x0][R0+0x2a4] ;  /* 0x0000a90000007b82 */ /* 0x000ee20000000800 */
[----:B------:R-:W-:Y:S01]  /*0f90*/  PRMT R8, RZ, 0x7610, R8 ;  /* 0x00007610ff087816 */ /* 0x000fe20000000008 */
[----:B------:R-:W4:Y:S01]  /*0fa0*/  S2R R9, SR_CTAID.X ;  /* 0x0000000000097919 */ /* 0x000f220000002500 */
[----:B------:R-:W-:-:S05]  /*0fb0*/  CS2R.32 R91, SR_CgaSize ;  /* 0x00000000005b7805 */ /* 0x000fca0000008a00 */
[----:B------:R-:W-:-:S05]  /*0fc0*/  IMAD R91, R91, -0xa0, RZ ;  /* 0xffffff605b5b7824 */ /* 0x000fca00078e02ff */
[----:B------:R-:W-:-:S14]  /*0fd0*/  R2UR UR8, R91 ;  /* 0x000000005b0872ca */ /* 0x000fdc00000e0000 */
[----:B------:R-:W3:Y:S01]  /*0fe0*/  LDCU UR8, c[0x0][UR8+0x2b0] ;  /* 0x00005600080877ac */ /* 0x000ee20008000800 */
[----:B------:R-:W-:Y:S01]  /*0ff0*/  UISETP.NE.AND UP2, UPT, UR10, 0x2, UPT ;  /* 0x000000020a00788c */ /* 0x000fe2000bf45270 */
[----:B------:R-:W2:Y:S01]  /*1000*/  LDC R11, c[0x0][0xb24] ;  /* 0x0002c900ff0b7b82 */ /* 0x000ea20000000800 */
[----:B------:R-:W-:-:S05]  /*1010*/  CS2R.32 R2, SR_CgaSize ;  /* 0x0000000000027805 */ /* 0x000fca0000008a00 */
[----:B------:R-:W-:-:S06]  /*1020*/  IMAD R2, R2, -0xa0, RZ ;  /* 0xffffff6002027824 */ /* 0x000fcc00078e02ff */
[----:B------:R-:W3:Y:S08]  /*1030*/  LDC R2, c[0x0][R2+0x2a0] ;  /* 0x0000a80002027b82 */ /* 0x000ef00000000800 */
[----:B------:R-:W3:Y:S01]  /*1040*/  LDC R40, c[0x0][0xb24] ;  /* 0x0002c900ff287b82 */ /* 0x000ee20000000800 */
[----:B-1----:R-:W-:-:S07]  /*1050*/  I2FP.F32.U32 R90, R15 ;  /* 0x0000000f005a7245 */ /* 0x002fce0000201000 */
[----:B------:R-:W1:Y:S01]  /*1060*/  S2UR UR36, SR_CTAID.Z ;  /* 0x00000000002479c3 */ /* 0x000e620000002700 */
[----:B--2---:R-:W-:Y:S01]  /*1070*/  ISETP.GE.AND P0, PT, R11, 0x1, PT ;  /* 0x000000010b00780c */ /* 0x004fe20003f06270 */
[----:B----4-:R-:W-:Y:S01]  /*1080*/  IMAD.MOV.U32 R14, RZ, RZ, R9 ;  /* 0x000000ffff0e7224 */ /* 0x010fe200078e0009 */
[----:B------:R-:W-:Y:S01]  /*1090*/  I2FP.F32.U32 R91, R9 ;  /* 0x00000009005b7245 */ /* 0x000fe20000201000 */
[----:B------:R-:W-:Y:S01]  /*10a0*/  FMUL R90, R90, UR6 ;  /* 0x000000065a5a7c20 */ /* 0x000fe20008400000 */
[----:B------:R-:W2:Y:S03]  /*10b0*/  LDCU UR6, c[0x0][0xb30] ;  /* 0x00016600ff0677ac */ /* 0x000ea60008000800 */
[----:B---3--:R-:W-:Y:S02]  /*10c0*/  FMUL R91, R91, UR8 ;  /* 0x000000085b5b7c20 */ /* 0x008fe40008400000 */
[----:B------:R-:W3:Y:S08]  /*10d0*/  F2I.U32.TRUNC.NTZ R90, R90 ;  /* 0x0000005a005a7305 */ /* 0x000ef0000020f000 */
[----:B------:R-:W4:Y:S01]  /*10e0*/  F2I.U32.TRUNC.NTZ R91, R91 ;  /* 0x0000005b005b7305 */ /* 0x000f22000020f000 */
[----:B--2---:R-:W-:Y:S01]  /*10f0*/  UISETP.NE.AND UP3, UPT, UR6, 0x1, UPT ;  /* 0x000000010600788c */ /* 0x004fe2000bf65270 */
[----:B---3--:R-:W-:-:S05]  /*1100*/  IADD3 R90, PT, PT, -R90, RZ, RZ ;  /* 0x000000ff5a5a7210 */ /* 0x008fca0007ffe1ff */
[----:B------:R-:W-:Y:S01]  /*1110*/  IMAD R90, R0, R90, R15 ;  /* 0x0000005a005a7224 */ /* 0x000fe200078e020f */
[----:B------:R-:W-:Y:S01]  /*1120*/  PRMT R0, RZ, 0x7610, R0 ;  /* 0x00007610ff007816 */ /* 0x000fe20000000000 */
[----:B----4-:R-:W-:-:S04]  /*1130*/  IMAD.MOV R91, RZ, RZ, -R91 ;  /* 0x000000ffff5b7224 */ /* 0x010fc800078e0a5b */
[----:B------:R-:W-:Y:S01]  /*1140*/  IMAD R91, R2, R91, R9 ;  /* 0x0000005b025b7224 */ /* 0x000fe200078e0209 */
[----:B-1----:R-:W-:Y:S06]  /*1150*/  BRA.U UP4, `(.L_x_18) ;  /* 0x0000000104247547 */ /* 0x002fec000b800000 */
[----:B------:R-:W-:Y:S01]  /*1160*/  ISETP.NE.AND P1, PT, R90, RZ, PT ;  /* 0x000000ff5a00720c */ /* 0x000fe20003f25270 */
[----:B------:R-:W-:Y:S01]  /*1170*/  IMAD.MOV.U32 R0, RZ, RZ, 0x3 ;  /* 0x00000003ff007424 */ /* 0x000fe200078e00ff */
[C---:B------:R-:W-:Y:S02]  /*1180*/  LOP3.LUT R2, R91.reuse, 0xfffffffe, RZ, 0xc0, !PT ;  /* 0xfffffffe5b027812 */ /* 0x040fe400078ec0ff */
[----:B------:R-:W-:Y:S02]  /*1190*/  ISETP.LT.U32.OR P1, PT, R91, 0x2, !P1 ;  /* 0x000000025b00780c */ /* 0x000fe40004f21470 */
[----:B------:R-:W-:Y:S02]  /*11a0*/  SHF.L.U32 R0, R0, R2, RZ ;  /* 0x0000000200007219 */ /* 0x000fe400000006ff */
[----:B------:R-:W-:Y:S02]  /*11b0*/  SEL R4, RZ, 0x1, !P1 ;  /* 0x00000001ff047807 */ /* 0x000fe40004800000 */
[----:B------:R-:W-:-:S05]  /*11c0*/  SEL R3, RZ, 0x2, !P1 ;  /* 0x00000002ff037807 */ /* 0x000fca0004800000 */
[----:B------:R-:W-:-:S05]  /*11d0*/  IMAD.IADD R3, R4, 0x1, R3 ;  /* 0x0000000104037824 */ /* 0x000fca00078e0203 */
[----:B------:R-:W-:Y:S02]  /*11e0*/  PRMT R8, R3, 0x7610, R8 ;  /* 0x0000761003087816 */ /* 0x000fe40000000008 */
.L_x_18:
[----:B------:R-:W-:Y:S05]  /*11f0*/  @!P0 BRA `(.L_x_19) ;  /* 0x0000000000b88947 */ /* 0x000fea0003800000 */
[----:B------:R-:W1:Y:S01]  /*1200*/  LDC.64 R4, c[0x0][0xb18] ;  /* 0x0002c600ff047b82 */ /* 0x000e620000000a00 */
[----:B------:R-:W-:-:S07]  /*1210*/  ISETP.NE.AND P0, PT, R11, 0x1, PT ;  /* 0x000000010b00780c */ /* 0x000fce0003f05270 */
[----:B------:R-:W2:Y:S08]  /*1220*/  LDC R14, c[0x0][0xb0c] ;  /* 0x0002c300ff0e7b82 */ /* 0x000eb00000000800 */
[----:B------:R-:W3:Y:S08]  /*1230*/  LDC R16, c[0x0][0x370] ;  /* 0x0000dc00ff107b82 */ /* 0x000ef00000000800 */
[----:B------:R-:W4:Y:S01]  /*1240*/  LDC R13, c[0x0][0x374] ;  /* 0x0000dd00ff0d7b82 */ /* 0x000f220000000800 */
[----:B-1----:R-:W-:-:S07]  /*1250*/  ISETP.NE.AND P1, PT, R4, 0x1, PT ;  /* 0x000000010400780c */ /* 0x002fce0003f25270 */
[----:B------:R-:W3:Y:S01]  /*1260*/  LDC.64 R6, c[0x0][0xb10] ;  /* 0x0002c400ff067b82 */ /* 0x000ee20000000a00 */
[----:B--2---:R-:W-:-:S07]  /*1270*/  ISETP.NE.AND P2, PT, R14, 0x1, PT ;  /* 0x000000010e00780c */ /* 0x004fce0003f45270 */
[----:B------:R-:W1:Y:S08]  /*1280*/  LDC R12, c[0x0][0xb20] ;  /* 0x0002c800ff0c7b82 */ /* 0x000e700000000800 */
[----:B------:R-:W2:Y:S01]  /*1290*/  LDC.64 R2, c[0x0][0xb28] ;  /* 0x0002ca00ff027b82 */ /* 0x000ea20000000a00 */
[----:B----4-:R-:W-:-:S04]  /*12a0*/  IMAD.HI.U32 R17, R13, R5, RZ ;  /* 0x000000050d117227 */ /* 0x010fc800078e00ff */
[----:B------:R-:W-:-:S04]  /*12b0*/  IMAD.HI.U32 R5, R15, R5, RZ ;  /* 0x000000050f057227 */ /* 0x000fc800078e00ff */
[----:B---3--:R-:W-:-:S05]  /*12c0*/  IMAD.HI.U32 R18, R16, R6, RZ ;  /* 0x0000000610127227 */ /* 0x008fca00078e00ff */
[-C--:B------:R-:W-:Y:S01]  /*12d0*/  @P2 SHF.R.U32.HI R16, RZ, R7.reuse, R18 ;  /* 0x00000007ff102219 */ /* 0x080fe20000011612 */
[----:B------:R-:W-:Y:S01]  /*12e0*/  IMAD.HI.U32 R18, R9, R6, RZ ;  /* 0x0000000609127227 */ /* 0x000fe200078e00ff */
[-C--:B-1----:R-:W-:Y:S02]  /*12f0*/  @P1 SHF.R.U32.HI R13, RZ, R12.reuse, R17 ;  /* 0x0000000cff0d1219 */ /* 0x082fe40000011611 */
[----:B------:R-:W-:Y:S02]  /*1300*/  SHF.R.U32.HI R5, RZ, R12, R5 ;  /* 0x0000000cff057219 */ /* 0x000fe40000011605 */
[----:B------:R-:W-:Y:S02]  /*1310*/  SHF.R.U32.HI R18, RZ, R7, R18 ;  /* 0x00000007ff127219 */ /* 0x000fe40000011612 */
[----:B------:R-:W-:Y:S01]  /*1320*/  SEL R5, R15, R5, !P1 ;  /* 0x000000050f057207 */ /* 0x000fe20004800000 */
[----:B--2---:R-:W-:Y:S01]  /*1330*/  IMAD.HI.U32 R17, R13, R2, RZ ;  /* 0x000000020d117227 */ /* 0x004fe200078e00ff */
[----:B------:R-:W-:-:S03]  /*1340*/  SEL R18, R9, R18, !P2 ;  /* 0x0000001209127207 */ /* 0x000fc60005000000 */
[----:B------:R-:W-:Y:S01]  /*1350*/  IMAD.HI.U32 R6, R16, R2, RZ ;  /* 0x0000000210067227 */ /* 0x000fe200078e00ff */
[----:B------:R-:W-:-:S04]  /*1360*/  @P0 SHF.R.U32.HI R13, RZ, R3, R17 ;  /* 0x00000003ff0d0219 */ /* 0x000fc80000011611 */
[----:B------:R-:W-:Y:S01]  /*1370*/  @P0 SHF.R.U32.HI R16, RZ, R3, R6 ;  /* 0x00000003ff100219 */ /* 0x000fe20000011606 */
[----:B------:R-:W-:-:S04]  /*1380*/  IMAD R13, R13, R11, RZ ;  /* 0x0000000b0d0d7224 */ /* 0x000fc800078e02ff */
[----:B------:R-:W-:Y:S01]  /*1390*/  IMAD R6, R16, R11, RZ ;  /* 0x0000000b10067224 */ /* 0x000fe200078e02ff */
[----:B------:R-:W-:-:S04]  /*13a0*/  ISETP.GE.AND P1, PT, R5, R13, PT ;  /* 0x0000000d0500720c */ /* 0x000fc80003f26270 */
[----:B------:R-:W-:Y:S01]  /*13b0*/  ISETP.GE.OR P1, PT, R18, R6, P1 ;  /* 0x000000061200720c */ /* 0x000fe20000f26670 */
[----:B------:R-:W-:-:S05]  /*13c0*/  IMAD.HI.U32 R6, R5, R2, RZ ;  /* 0x0000000205067227 */ /* 0x000fca00078e00ff */
[----:B------:R-:W-:-:S04]  /*13d0*/  SHF.R.U32.HI R6, RZ, R3, R6 ;  /* 0x00000003ff067219 */ /* 0x000fc80000011606 */
[----:B------:R-:W-:-:S03]  /*13e0*/  SEL R6, R5, R6, !P0 ;  /* 0x0000000605067207 */ /* 0x000fc60004000000 */
[----:B------:R-:W-:Y:S01]  /*13f0*/  @!P1 IMAD.HI.U32 R7, R18, R2, RZ ;  /* 0x0000000212079227 */ /* 0x000fe200078e00ff */
[----:B------:R-:W-:-:S04]  /*1400*/  IADD3 R2, PT, PT, -R6, RZ, RZ ;  /* 0x000000ff06027210 */ /* 0x000fc80007ffe1ff */
[----:B------:R-:W-:Y:S01]  /*1410*/  @!P1 SHF.R.U32.HI R3, RZ, R3, R7 ;  /* 0x00000003ff039219 */ /* 0x000fe20000011607 */
[----:B------:R-:W-:Y:S01]  /*1420*/  IMAD R2, R11, R2, R5 ;  /* 0x000000020b027224 */ /* 0x000fe200078e0205 */
[----:B------:R-:W-:Y:S02]  /*1430*/  IADD3 R7, PT, PT, -R5, RZ, RZ ;  /* 0x000000ff05077210 */ /* 0x000fe40007ffe1ff */
[----:B------:R-:W-:-:S03]  /*1440*/  @!P1 SEL R3, R18, R3, !P0 ;  /* 0x0000000312039207 */ /* 0x000fc60004000000 */
[----:B------:R-:W-:Y:S02]  /*1450*/  IMAD R7, R4, R7, R15 ;  /* 0x0000000704077224 */ /* 0x000fe400078e020f */
[--C-:B------:R-:W-:Y:S02]  /*1460*/  @!P1 IMAD.IADD R6, R6, 0x1, -R3.reuse ;  /* 0x0000000106069824 */ /* 0x100fe400078e0a03 */
[----:B------:R-:W-:Y:S01]  /*1470*/  @!P1 IMAD R3, R2, R16, R3 ;  /* 0x0000001002039224 */ /* 0x000fe200078e0203 */
[----:B------:R-:W-:Y:S01]  /*1480*/  IADD3 R2, PT, PT, -R18, RZ, RZ ;  /* 0x000000ff12027210 */ /* 0x000fe20007ffe1ff */
[----:B------:R-:W-:Y:S02]  /*1490*/  @!P1 IMAD R5, R6, R11, R18 ;  /* 0x0000000b06059224 */ /* 0x000fe400078e0212 */
[----:B------:R-:W-:Y:S02]  /*14a0*/  @!P1 IMAD.MOV.U32 R18, RZ, RZ, R3 ;  /* 0x000000ffff129224 */ /* 0x000fe400078e0003 */
[----:B------:R-:W-:-:S02]  /*14b0*/  IMAD R2, R14, R2, R9 ;  /* 0x000000020e027224 */ /* 0x000fc400078e0209 */
[----:B------:R-:W-:Y:S02]  /*14c0*/  IMAD R15, R5, R4, R7 ;  /* 0x00000004050f7224 */ /* 0x000fe400078e0207 */
[----:B------:R-:W-:Y:S02]  /*14d0*/  IMAD R14, R18, R14, R2 ;  /* 0x0000000e120e7224 */ /* 0x000fe400078e0202 */
.L_x_19:
[----:B------:R-:W-:Y:S05]  /*14e0*/  BRA.U UP3, `(.L_x_20) ;  /* 0x0000000103407547 */ /* 0x000fea000b800000 */
[----:B------:R-:W1:Y:S08]  /*14f0*/  LDC.64 R4, c[0x0][0xb10] ;  /* 0x0002c400ff047b82 */ /* 0x000e700000000a00 */
[----:B------:R-:W2:Y:S08]  /*1500*/  LDC.64 R2, c[0x0][0xb18] ;  /* 0x0002c600ff027b82 */ /* 0x000eb00000000a00 */
[----:B------:R-:W3:Y:S08]  /*1510*/  LDC R6, c[0x0][0xb20] ;  /* 0x0002c800ff067b82 */ /* 0x000ef00000000800 */
[----:B------:R-:W4:Y:S01]  /*1520*/  LDC R7, c[0x0][0xb0c] ;  /* 0x0002c300ff077b82 */ /* 0x000f220000000800 */
[----:B-1----:R-:W-:-:S05]  /*1530*/  IMAD.HI.U32 R4, R14, R4, RZ ;  /* 0x000000040e047227 */ /* 0x002fca00078e00ff */
[----:B------:R-:W-:Y:S01]  /*1540*/  SHF.R.U32.HI R4, RZ, R5, R4 ;  /* 0x00000005ff047219 */ /* 0x000fe20000011604 */
[----:B--2---:R-:W-:Y:S01]  /*1550*/  IMAD.HI.U32 R3, R15, R3, RZ ;  /* 0x000000030f037227 */ /* 0x004fe200078e00ff */
[----:B------:R-:W-:-:S04]  /*1560*/  ISETP.NE.AND P0, PT, R2, 0x1, PT ;  /* 0x000000010200780c */ /* 0x000fc80003f05270 */
[----:B---3--:R-:W-:-:S04]  /*1570*/  SHF.R.U32.HI R3, RZ, R6, R3 ;  /* 0x00000006ff037219 */ /* 0x008fc80000011603 */
[----:B------:R-:W-:Y:S02]  /*1580*/  SEL R3, R15, R3, !P0 ;  /* 0x000000030f037207 */ /* 0x000fe40004000000 */
[----:B----4-:R-:W-:-:S04]  /*1590*/  ISETP.NE.AND P1, PT, R7, 0x1, PT ;  /* 0x000000010700780c */ /* 0x010fc80003f25270 */
[----:B------:R-:W-:-:S05]  /*15a0*/  SEL R5, R14, R4, !P1 ;  /* 0x000000040e057207 */ /* 0x000fca0004800000 */
[----:B------:R-:W-:Y:S02]  /*15b0*/  IMAD.IADD R4, R3, 0x1, -R5 ;  /* 0x0000000103047824 */ /* 0x000fe400078e0a05 */
[----:B------:R-:W-:Y:S02]  /*15c0*/  IMAD.IADD R3, R5, 0x1, -R3 ;  /* 0x0000000105037824 */ /* 0x000fe400078e0a03 */
[----:B------:R-:W-:Y:S02]  /*15d0*/  IMAD R14, R4, R7, R14 ;  /* 0x00000007040e7224 */ /* 0x000fe400078e020e */
[----:B------:R-:W-:Y:S02]  /*15e0*/  IMAD R15, R3, R2, R15 ;  /* 0x00000002030f7224 */ /* 0x000fe400078e020f */
.L_x_20:
[----:B------:R-:W-:Y:S05]  /*15f0*/  BRA.U !UP1, `(.L_x_21) ;  /* 0x00000001090c7547 */ /* 0x000fea000b800000 */
[----:B------:R-:W-:Y:S01]  /*1600*/  UCGABAR_WAIT ;  /* 0x0000000000007dc7 */ /* 0x000fe20008000000 */
[----:B------:R-:W-:Y:S01]  /*1610*/  CCTL.IVALL ;  /* 0x00000000ff00798f */ /* 0x000fe20002000000 */
[----:B------:R-:W-:Y:S05]  /*1620*/  BRA `(.L_x_22) ;  /* 0x0000000000047947 */ /* 0x000fea0003800000 */
.L_x_21:
[----:B------:R-:W-:Y:S06]  /*1630*/  BAR.SYNC.DEFER_BLOCKING 0x0 ;  /* 0x0000000000007b1d */ /* 0x000fec0000010000 */
.L_x_22:
[----:B------:R-:W-:Y:S05]  /*1640*/  BRA.U UP2, `(.L_x_23) ;  /* 0x00000015028c7547 */ /* 0x000fea000b800000 */
[----:B------:R-:W1:Y:S01]  /*1650*/  LDCU UR15, c[0x0][0x38c] ;  /* 0x00007180ff0f77ac */ /* 0x000e620008000800 */
[----:B------:R-:W2:Y:S01]  /*1660*/  LDC R8, c[0x0][0x370] ;  /* 0x0000dc00ff087b82 */ /* 0x000ea20000000800 */
[C---:B------:R-:W-:Y:S01]  /*1670*/  IMAD.SHL.U32 R19, R9.reuse, 0x20, RZ ;  /* 0x0000002009137824 */ /* 0x040fe200078e00ff */
[----:B------:R-:W-:Y:S01]  /*1680*/  PLOP3.LUT P1, PT, PT, PT, UP5, 0x80, 0x8 ;  /* 0x000000000008781c */ /* 0x000fe20003f2f058 */
[----:B------:R-:W-:Y:S01]  /*1690*/  UISETP.NE.AND UP1, UPT, UR10, URZ, UPT ;  /* 0x000000ff0a00728c */ /* 0x000fe2000bf25270 */
[----:B------:R-:W-:Y:S01]  /*16a0*/  ISETP.NE.AND P4, PT, R10, RZ, P5 ;  /* 0x000000ff0a00720c */ /* 0x000fe20002f85270 */
[----:B------:R-:W-:Y:S01]  /*16b0*/  IMAD.SHL.U32 R18, R9, 0x80, RZ ;  /* 0x0000008009127824 */ /* 0x000fe200078e00ff */
[----:B------:R-:W-:Y:S01]  /*16c0*/  PLOP3.LUT P1, PT, P1, PT, PT, 0x8, 0x80 ;  /* 0x000000000080781c */ /* 0x000fe20000f2e170 */
[----:B------:R-:W-:Y:S01]  /*16d0*/  IMAD.MOV.U32 R17, RZ, RZ, 0x1 ;  /* 0x00000001ff117424 */ /* 0x000fe200078e00ff */
[----:B------:R-:W3:Y:S01]  /*16e0*/  LDC R0, c[0x0][0x374] ;  /* 0x0000dd00ff007b82 */ /* 0x000ee20000000800 */
[----:B------:R-:W-:Y:S01]  /*16f0*/  IMAD.MOV.U32 R16, RZ, RZ, RZ ;  /* 0x000000ffff107224 */ /* 0x000fe200078e00ff */
[----:B------:R-:W-:Y:S01]  /*1700*/  CS2R R12, SRZ ;  /* 0x00000000000c7805 */ /* 0x000fe2000001ff00 */
[----:B------:R-:W-:Y:S01]  /*1710*/  IMAD.MOV.U32 R11, RZ, RZ, 0x1 ;  /* 0x00000001ff0b7424 */ /* 0x000fe200078e00ff */
[----:B------:R-:W-:Y:S01]  /*1720*/  LOP3.LUT R19, R19, 0x20, RZ, 0xc0, !PT ;  /* 0x0000002013137812 */ /* 0x000fe200078ec0ff */
[----:B------:R-:W4:Y:S01]  /*1730*/  LDCU.64 UR24, c[0x0][0x348] ;  /* 0x00006900ff1877ac */ /* 0x000f220008000a00 */
[----:B-1----:R-:W-:-:S02]  /*1740*/  UIADD3 UR4, UPT, UPT, UR15, 0x3f, URZ ;  /* 0x0000003f0f047890 */ /* 0x002fc4000fffe0ff */
[----:B------:R-:W-:Y:S02]  /*1750*/  USEL UR7, UR7, 0x2, UP1 ;  /* 0x0000000207077887 */ /* 0x000fe40008800000 */
[----:B------:R-:W-:Y:S01]  /*1760*/  USHF.R.S32.HI UR22, URZ, 0x1f, UR4 ;  /* 0x0000001fff167899 */ /* 0x000fe20008011404 */
[----:B------:R-:W-:-:S03]  /*1770*/  UMOV UR13, URZ ;  /* 0x000000ff000d7c82 */ /* 0x000fc60008000000 */
[----:B------:R-:W-:Y:S02]  /*1780*/  ULEA.HI UR22, UR22, UR4, URZ, 0x6 ;  /* 0x0000000416167291 */ /* 0x000fe4000f8f30ff */
[----:B------:R-:W-:Y:S02]  /*1790*/  UIADD3 UR4, UPT, UPT, UR15, -0x1, URZ ;  /* 0xffffffff0f047890 */ /* 0x000fe4000fffe0ff */
[----:B------:R-:W-:Y:S02]  /*17a0*/  USHF.R.S32.HI UR22, URZ, 0x6, UR22 ;  /* 0x00000006ff167899 */ /* 0x000fe40008011416 */
[----:B------:R-:W-:Y:S02]  /*17b0*/  UISETP.GE.U32.AND UP2, UPT, UR4, -0x7f, UPT ;  /* 0xffffff810400788c */ /* 0x000fe4000bf46070 */
[----:B------:R-:W-:Y:S02]  /*17c0*/  UISETP.LT.U32.AND UP0, UPT, UR22, 0xa, UPT ;  /* 0x0000000a1600788c */ /* 0x000fe4000bf01070 */
[----:B------:R-:W-:-:S02]  /*17d0*/  UIADD3 UR15, UPT, UPT, UR15, 0x7e, URZ ;  /* 0x0000007e0f0f7890 */ /* 0x000fc4000fffe0ff */
[----:B------:R-:W-:-:S04]  /*17e0*/  USEL UR21, UR22, 0xa, UP0 ;  /* 0x0000000a16157887 */ /* 0x000fc80008000000 */
[----:B------:R-:W-:Y:S02]  /*17f0*/  UIADD3 UR6, UPT, UPT, UR21, -0x1, URZ ;  /* 0xffffffff15067890 */ /* 0x000fe4000fffe0ff */
[----:B------:R-:W-:Y:S02]  /*1800*/  @UP2 UIADD3 UR6, UPT, UPT, UR21, URZ, URZ ;  /* 0x000000ff15062290 */ /* 0x000fe4000fffe0ff */
[----:B------:R-:W-:Y:S02]  /*1810*/  UIADD3 UR14, UPT, UPT, UR22, -UR21, URZ ;  /* 0x80000015160e7290 */ /* 0x000fe4000fffe0ff */
[----:B------:R-:W-:Y:S02]  /*1820*/  UIADD3 UR5, UPT, UPT, UR6, 0x1, URZ ;  /* 0x0000000106057890 */ /* 0x000fe4000fffe0ff */
[----:B--2-4-:R-:W-:-:S12]  /*1830*/  UIADD3 UR6, UPT, UPT, -UR6, URZ, URZ ;  /* 0x000000ff06067290 */ /* 0x014fd8000fffe1ff */
.L_x_43:
[----:B------:R-:W-:Y:S01]  /*1840*/  UISETP.NE.AND UP0, UPT, UR37, URZ, UPT ;  /* 0x000000ff2500728c */ /* 0x000fe2000bf05270 */
[----:B------:R-:W1:Y:S08]  /*1850*/  S2UR UR37, SR_CgaCtaId ;  /* 0x00000000002579c3 */ /* 0x000e700000008800 */
[----:B------:R-:W-:Y:S05]  /*1860*/  BRA.U UP0, `(.L_x_24) ;  /* 0x0000000100347547 */ /* 0x000fea000b800000 */
[----:B------:R-:W2:Y:S01]  /*1870*/  S2R R2, SR_CgaCtaId ;  /* 0x0000000000027919 */ /* 0x000ea20000008800 */
[----:B------:R-:W-:-:S04]  /*1880*/  MOV R3, 0x400 ;  /* 0x0000040000037802 */ /* 0x000fc80000000f00 */
[----:B--2---:R-:W-:Y:S02]  /*1890*/  LEA R2, R2, R3, 0x18 ;  /* 0x0000000302027211 */ /* 0x004fe400078ec0ff */
[----:B------:R-:W-:-:S03]  /*18a0*/  SHF.L.U32 R3, R11, 0x1f, RZ ;  /* 0x0000001f0b037819 */ /* 0x000fc600000006ff */
[----:B------:R-:W-:-:S04]  /*18b0*/  IMAD R2, R12, 0x8, R2 ;  /* 0x000000080c027824 */ /* 0x000fc800078e0202 */
[----:B------:R-:W2:Y:S02]  /*18c0*/  SYNCS.PHASECHK.TRANS64.TRYWAIT P0, [R2+URZ+0x150], R3 ;  /* 0x00015003020075a7 */ /* 0x000ea400080011ff */
[----:B--2---:R-:W-:Y:S05]  /*18d0*/  @!P0 BRA `(.L_x_25) ;  /* 0x0000006400e48947 */ /* 0x004fea0003800000 */
.L_x_140:
[----:B------:R-:W-:Y:S01]  /*18e0*/  VIADD R12, R12, 0x1 ;  /* 0x000000010c0c7836 */ /* 0x000fe20000000000 */
[----:B------:R2:W-:Y:S04]  /*18f0*/  SYNCS.ARRIVE.TRANS64.A1T0 RZ, [R2+URZ+0x140], RZ ;  /* 0x000140ff02ff79a7 */ /* 0x0005e800081000ff */
[----:B------:R-:W-:-:S04]  /*1900*/  ISETP.NE.AND P0, PT, R12, 0x2, PT ;  /* 0x000000020c00780c */ /* 0x000fc80003f05270 */
[----:B------:R-:W-:Y:S02]  /*1910*/  SEL R12, R12, RZ, P0 ;  /* 0x000000ff0c0c7207 */ /* 0x000fe40000000000 */
[----:B--2---:R-:W-:-:S04]  /*1920*/  SEL R2, RZ, 0x1, P0 ;  /* 0x00000001ff027807 */ /* 0x004fc80000000000 */
[----:B------:R-:W-:-:S07]  /*1930*/  LOP3.LUT R11, R11, R2, RZ, 0x3c, !PT ;  /* 0x000000020b0b7212 */ /* 0x000fce00078e3cff */
.L_x_24:
[----:B------:R-:W-:Y:S01]  /*1940*/  UMOV UR4, 0x400 ;  /* 0x0000040000047882 */ /* 0x000fe20000000000 */
[----:B------:R-:W-:Y:S01]  /*1950*/  SHF.L.U32 R2, R17, 0x1f, RZ ;  /* 0x0000001f11027819 */ /* 0x000fe200000006ff */
[----:B-1----:R-:W-:Y:S01]  /*1960*/  ULEA UR4, UR37, UR4, 0x18 ;  /* 0x0000000425047291 */ /* 0x002fe2000f8ec0ff */
[----:B------:R-:W-:Y:S01]  /*1970*/  R2UR UR35, R18 ;  /* 0x00000000122372ca */ /* 0x000fe200000e0000 */
[----:B------:R-:W-:Y:S01]  /*1980*/  UISETP.GE.U32.AND UP0, UPT, UR15, 0x7f, UPT ;  /* 0x0000007f0f00788c */ /* 0x000fe2000bf06070 */
[----:B------:R-:W-:Y:S01]  /*1990*/  R2UR UR11, R19 ;  /* 0x00000000130b72ca */ /* 0x000fe200000e0000 */
[----:B------:R-:W-:Y:S01]  /*19a0*/  ULEA UR8, UR13, UR4, 0x3 ;  /* 0x000000040d087291 */ /* 0x000fe2000f8e18ff */
[----:B------:R-:W-:-:S08]  /*19b0*/  UMOV UR23, URZ ;  /* 0x000000ff00177c82 */ /* 0x000fd00008000000 */
[----:B------:R1:W2:Y:S01]  /*19c0*/  SYNCS.PHASECHK.TRANS64.TRYWAIT P0, [UR8+0x50], R2 ;  /* 0x00005002ff0075a7 */ /* 0x0002a20008001108 */
[----:B------:R-:W-:-:S13]  /*19d0*/  R2UR UR8, R15 ;  /* 0x000000000f0872ca */ /* 0x000fda00000e0000 */
[----:B------:R-:W-:Y:S01]  /*19e0*/  ULEA UR11, UR8, UR11, 0x6 ;  /* 0x0000000b080b7291 */ /* 0x000fe2000f8e30ff */
[----:B-1----:R-:W-:-:S05]  /*19f0*/  LEA.HI R2, R14, R14, RZ, 0x1 ;  /* 0x0000000e0e027211 */ /* 0x002fca00078f08ff */
[----:B------:R-:W-:-:S05]  /*1a00*/  IMAD.SHL.U32 R2, R2, 0x80, RZ ;  /* 0x0000008002027824 */ /* 0x000fca00078e00ff */
[----:B------:R-:W-:-:S04]  /*1a10*/  LOP3.LUT R2, R2, 0xffffff00, RZ, 0xc0, !PT ;  /* 0xffffff0002027812 */ /* 0x000fc800078ec0ff */
[----:B------:R-:W-:-:S13]  /*1a20*/  R2UR UR9, R2 ;  /* 0x00000000020972ca */ /* 0x000fda00000e0000 */
[----:B------:R-:W-:Y:S01]  /*1a30*/  ULOP3.LUT UR35, UR9, 0x80, UR35, 0xf8, !UPT ;  /* 0x0000008009237892 */ /* 0x000fe2000f8ef823 */
[----:B------:R-:W-:Y:S11]  /*1a40*/  BRA.U !UP0, `(.L_x_26) ;  /* 0x0000000108c07547 */ /* 0x000ff6000b800000 */
[----:B------:R-:W-:Y:S01]  /*1a50*/  UMOV UR16, UR6 ;  /* 0x0000000600107c82 */ /* 0x000fe20008000000 */
[----:B------:R-:W-:Y:S01]  /*1a60*/  UMOV UR17, UR13 ;  /* 0x0000000d00117c82 */ /* 0x000fe20008000000 */
[----:B------:R-:W-:-:S05]  /*1a70*/  UMOV UR34, URZ ;  /* 0x000000ff00227c82 */ /* 0x000fca0008000000 */
.L_x_32:
[----:B------:R-:W-:Y:S01]  /*1a80*/  ULEA UR33, UR17, UR4, 0x3 ;  /* 0x0000000411217291 */ /* 0x000fe2000f8e18ff */
[----:B------:R-:W-:Y:S01]  /*1a90*/  @P5 MOV R3, 0xa000 ;  /* 0x0000a00000035802 */ /* 0x000fe20000000f00 */
[----:B-12-4-:R-:W-:Y:S10]  /*1aa0*/  @P0 BRA `(.L_x_27) ;  /* 0x00000000000c0947 */ /* 0x016ff40003800000 */
[----:B------:R-:W-:-:S04]  /*1ab0*/  SHF.L.U32 R4, R17, 0x1f, RZ ;  /* 0x0000001f11047819 */ /* 0x000fc800000006ff */
[----:B------:R-:W1:Y:S02]  /*1ac0*/  SYNCS.PHASECHK.TRANS64.TRYWAIT P0, [UR33+0x50], R4 ;  /* 0x00005004ff0075a7 */ /* 0x000e640008001121 */
[----:B-1----:R-:W-:Y:S05]  /*1ad0*/  @!P0 BRA `(.L_x_28) ;  /* 0x0000006400788947 */ /* 0x002fea0003800000 */
.L_x_27:
[----:B------:R2:W-:Y:S01]  /*1ae0*/  @P5 SYNCS.ARRIVE.TRANS64 RZ, [UR33], R3 ;  /* 0x00000003ffff59a7 */ /* 0x0005e20008000021 */
[----:B------:R-:W-:Y:S02]  /*1af0*/  ULOP3.LUT UR8, UR7, 0x2, URZ, 0xfc, !UPT ;  /* 0x0000000207087892 */ /* 0x000fe4000f8efcff */
[----:B------:R-:W-:Y:S02]  /*1b00*/  UIADD3 UR16, UPT, UPT, UR16, 0x1, URZ ;  /* 0x0000000110107890 */ /* 0x000fe4000fffe0ff */
[----:B------:R-:W-:Y:S02]  /*1b10*/  UISETP.NE.AND UP0, UPT, UR8, 0x2, UPT ;  /* 0x000000020800788c */ /* 0x000fe4000bf05270 */
[----:B------:R-:W-:-:S07]  /*1b20*/  UISETP.NE.AND UP2, UPT, UR16, 0x1, UPT ;  /* 0x000000011000788c */ /* 0x000fce000bf45270 */
[----:B------:R-:W-:Y:S05]  /*1b30*/  BRA.U UP0, `(.L_x_29) ;  /* 0x0000000100047547 */ /* 0x000fea000b800000 */
[----:B------:R-:W-:Y:S05]  /*1b40*/  BPT.TRAP 0x1 ;  /* 0x000000040000795c */ /* 0x000fea0000300000 */
.L_x_29:
[----:B------:R-:W-:Y:S04]  /*1b50*/  BSSY.RECONVERGENT B0, `(.L_x_30) ;  /* 0x0000003000007945 */ /* 0x000fe80003800200 */
[----:B------:R-:W-:Y:S05]  /*1b60*/  @!P4 BRA `(.L_x_31) ;  /* 0x000000000004c947 */ /* 0x000fea0003800000 */
[----:B------:R-:W-:Y:S05]  /*1b70*/  BPT.TRAP 0x1 ;  /* 0x000000040000795c */ /* 0x000fea0000300000 */
.L_x_31:
[----:B------:R-:W-:Y:S05]  /*1b80*/  BSYNC.RECONVERGENT B0 ;  /* 0x0000000000007941 */ /* 0x000fea0003800200 */
.L_x_30:
[----:B------:R-:W-:Y:S02]  /*1b90*/  UIADD3 UR13, UPT, UPT, UR17, 0x1, URZ ;  /* 0x00000001110d7890 */ /* 0x000fe4000fffe0ff */
[----:B------:R-:W-:Y:S02]  /*1ba0*/  ULEA UR32, UR17, UR4, 0xe ;  /* 0x0000000411207291 */ /* 0x000fe4000f8e70ff */
[----:B------:R-:W-:Y:S02]  /*1bb0*/  UISETP.NE.AND UP0, UPT, UR13, 0xa, UPT ;  /* 0x0000000a0d00788c */ /* 0x000fe4000bf05270 */
[----:B------:R-:W-:Y:S02]  /*1bc0*/  UIADD3 UR28, UP1, UPT, UR24, 0x80, URZ ;  /* 0x00000080181c7890 */ /* 0x000fe4000ff3e0ff */
[----:B------:R-:W-:Y:S02]  /*1bd0*/  USEL UR9, URZ, 0x1, UP0 ;  /* 0x00000001ff097887 */ /* 0x000fe40008000000 */
[----:B------:R-:W-:-:S02]  /*1be0*/  USEL UR13, UR13, URZ, UP0 ;  /* 0x000000ff0d0d7287 */ /* 0x000fc40008000000 */
[----:B------:R-:W-:Y:S02]  /*1bf0*/  UIADD3 UR26, UP0, UPT, UR24, 0x180, URZ ;  /* 0x00000180181a7890 */ /* 0x000fe4000ff1e0ff */
[----:B------:R-:W-:Y:S01]  /*1c00*/  ULEA UR8, UR13, UR4, 0x3 ;  /* 0x000000040d087291 */ /* 0x000fe2000f8e18ff */
[----:B------:R-:W-:Y:S01]  /*1c10*/  LOP3.LUT R17, R17, UR9, RZ, 0x3c, !PT ;  /* 0x0000000911117c12 */ /* 0x000fe2000f8e3cff */
[----:B------:R-:W-:Y:S02]  /*1c20*/  ULOP3.LUT UR33, UR33, 0xfefffff8, URZ, 0xc0, !UPT ;  /* 0xfefffff821217892 */ /* 0x000fe4000f8ec0ff */
[----:B------:R-:W-:Y:S01]  /*1c30*/  UIADD3.X UR29, UPT, UPT, URZ, UR25, URZ, UP1, !UPT ;  /* 0x00000019ff1d7290 */ /* 0x000fe20008ffe4ff */
[----:B-1----:R-:W-:Y:S01]  /*1c40*/  SHF.L.U32 R2, R17, 0x1f, RZ ;  /* 0x0000001f11027819 */ /* 0x002fe200000006ff */
[----:B------:R-:W-:Y:S02]  /*1c50*/  UIADD3 UR32, UPT, UPT, UR32, 0x6400, URZ ;  /* 0x0000640020207890 */ /* 0x000fe4000fffe0ff */
[----:B------:R-:W-:Y:S01]  /*1c60*/  UIADD3.X UR27, UPT, UPT, URZ, UR25, URZ, UP0, !UPT ;  /* 0x00000019ff1b7290 */ /* 0x000fe200087fe4ff */
[----:B------:R1:W4:Y:S01]  /*1c70*/  SYNCS.PHASECHK.TRANS64.TRYWAIT P0, [UR8+0x50], R2 ;  /* 0x00005002ff0075a7 */ /* 0x0003220008001108 */
[----:B------:R-:W-:Y:S01]  /*1c80*/  ULEA UR8, UR17, UR4, 0xc ;  /* 0x0000000411087291 */ /* 0x000fe2000f8e60ff */
[----:B------:R-:W-:Y:S01]  /*1c90*/  UMOV UR18, 0x0 ;  /* 0x0000000000127882 */ /* 0x000fe20000000000 */
[----:B------:R-:W-:-:S02]  /*1ca0*/  UMOV UR19, 0x10000000 ;  /* 0x1000000000137882 */ /* 0x000fc40000000000 */
[----:B------:R-:W-:Y:S01]  /*1cb0*/  UIADD3 UR8, UPT, UPT, UR8, 0x2e400, URZ ;  /* 0x0002e40008087890 */ /* 0x000fe2000fffe0ff */
[----:B------:R2:W-:Y:S01]  /*1cc0*/  UTMALDG.3D.2CTA [UR32], [UR28], desc[UR18] ;  /* 0x000012201c0075b4 */ /* 0x0005e20008211000 */
[----:B------:R-:W-:Y:S01]  /*1cd0*/  UMOV UR10, UR34 ;  /* 0x00000022000a7c82 */ /* 0x000fe20008000000 */
[----:B------:R-:W-:Y:S01]  /*1ce0*/  UMOV UR12, UR36 ;  /* 0x00000024000c7c82 */ /* 0x000fe20008000000 */
[----:B------:R-:W-:Y:S01]  /*1cf0*/  UMOV UR9, UR33 ;  /* 0x0000002100097c82 */ /* 0x000fe20008000000 */
[----:B------:R-:W-:Y:S01]  /*1d00*/  UMOV UR23, UR5 ;  /* 0x0000000500177c82 */ /* 0x000fe20008000000 */
[----:B------:R-:W-:-:S03]  /*1d10*/  UMOV UR17, UR13 ;  /* 0x0000000d00117c82 */ /* 0x000fc60008000000 */
[----:B------:R1:W-:Y:S01]  /*1d20*/  UTMALDG.3D.2CTA [UR8], [UR26], desc[UR18] ;  /* 0x000012081a0075b4 */ /* 0x0003e20008211000 */
[----:B--2---:R-:W-:Y:S01]  /*1d30*/  UIADD3 UR34, UPT, UPT, UR34, 0x40, URZ ;  /* 0x0000004022227890 */ /* 0x004fe2000fffe0ff */
[----:B------:R-:W-:Y:S11]  /*1d40*/  BRA.U UP2, `(.L_x_32) ;  /* 0xfffffffd024c7547 */ /* 0x000ff6000b83ffff */
.L_x_26:
[----:B-1----:R-:W-:Y:S01]  /*1d50*/  ULEA UR8, UR13, UR4, 0x3 ;  /* 0x000000040d087291 */ /* 0x002fe2000f8e18ff */
[----:B------:R-:W-:Y:S01]  /*1d60*/  SHF.L.U32 R2, R17, 0x1f, RZ ;  /* 0x0000001f11027819 */ /* 0x000fe200000006ff */
[----:B------:R-:W-:Y:S01]  /*1d70*/  @!P1 SYNCS.ARRIVE.TRANS64.A1T0 RZ, [UR4+0xd8], RZ ;  /* 0x0000d8ffffff99a7 */ /* 0x000fe20008100004 */
[----:B------:R-:W-:-:S06]  /*1d80*/  UISETP.GT.AND UP0, UPT, UR22, UR21, UPT ;  /* 0x000000151600728c */ /* 0x000fcc000bf04270 */
[----:B--2-4-:R1:W2:Y:S03]  /*1d90*/  SYNCS.PHASECHK.TRANS64.TRYWAIT P0, [UR8+0x50], R2 ;  /* 0x00005002ff0075a7 */ /* 0x0142a60008001108 */
[----:B------:R-:W-:Y:S05]  /*1da0*/  BRA.U !UP0, `(.L_x_33) ;  /* 0x0000000108c07547 */ /* 0x000fea000b800000 */
[----:B------:R-:W-:Y:S01]  /*1db0*/  UIADD3 UR26, UPT, UPT, UR14, UR23, URZ ;  /* 0x000000170e1a7290 */ /* 0x000fe2000fffe0ff */
[----:B------:R-:W-:-:S11]  /*1dc0*/  UMOV UR27, UR13 ;  /* 0x0000000d001b7c82 */ /* 0x000fd60008000000 */
.L_x_39:
[----:B------:R-:W-:Y:S01]  /*1dd0*/  ULEA UR17, UR27, UR4, 0x3 ;  /* 0x000000041b117291 */ /* 0x000fe2000f8e18ff */
[----:B--2---:R-:W-:Y:S01]  /*1de0*/  @P5 MOV R3, 0xa000 ;  /* 0x0000a00000035802 */ /* 0x004fe20000000f00 */
[----:B-12---:R-:W-:Y:S10]  /*1df0*/  @P0 BRA `(.L_x_34) ;  /* 0x00000000000c0947 */ /* 0x006ff40003800000 */
[----:B------:R-:W-:-:S04]  /*1e00*/  SHF.L.U32 R4, R17, 0x1f, RZ ;  /* 0x0000001f11047819 */ /* 0x000fc800000006ff */
[----:B------:R-:W2:Y:S02]  /*1e10*/  SYNCS.PHASECHK.TRANS64.TRYWAIT P0, [UR17+0x50], R4 ;  /* 0x00005004ff0075a7 */ /* 0x000ea40008001111 */
[----:B--2---:R-:W-:Y:S05]  /*1e20*/  @!P0 BRA `(.L_x_35) ;  /* 0x0000006000bc8947 */ /* 0x004fea0003800000 */
.L_x_34:
[----:B------:R2:W-:Y:S01]  /*1e30*/  @P5 SYNCS.ARRIVE.TRANS64 RZ, [UR17], R3 ;  /* 0x00000003ffff59a7 */ /* 0x0005e20008000011 */
[----:B------:R-:W-:-:S04]  /*1e40*/  ULOP3.LUT UR8, UR7, 0x2, URZ, 0xfc, !UPT ;  /* 0x0000000207087892 */ /* 0x000fc8000f8efcff */
[----:B------:R-:W-:-:S09]  /*1e50*/  UISETP.NE.AND UP0, UPT, UR8, 0x2, UPT ;  /* 0x000000020800788c */ /* 0x000fd2000bf05270 */
[----:B------:R-:W-:Y:S05]  /*1e60*/  BRA.U UP0, `(.L_x_36) ;  /* 0x0000000100047547 */ /* 0x000fea000b800000 */
[----:B------:R-:W-:Y:S05]  /*1e70*/  BPT.TRAP 0x1 ;  /* 0x000000040000795c */ /* 0x000fea0000300000 */
.L_x_36:
[----:B------:R-:W-:Y:S04]  /*1e80*/  BSSY.RECONVERGENT B0, `(.L_x_37) ;  /* 0x0000003000007945 */ /* 0x000fe80003800200 */
[----:B------:R-:W-:Y:S05]  /*1e90*/  @!P4 BRA `(.L_x_38) ;  /* 0x000000000004c947 */ /* 0x000fea0003800000 */
[----:B------:R-:W-:Y:S05]  /*1ea0*/  BPT.TRAP 0x1 ;  /* 0x000000040000795c */ /* 0x000fea0000300000 */
.L_x_38:
[----:B------:R-:W-:Y:S05]  /*1eb0*/  BSYNC.RECONVERGENT B0 ;  /* 0x0000000000007941 */ /* 0x000fea0003800200 */
.L_x_37:
        /* <DEDUP_REMOVED lines=9> */
[----:B------:R-:W-:Y:S02]  /*1f50*/  USHF.L.U32 UR18, UR23, 0x6, URZ ;  /* 0x0000000617127899 */ /* 0x000fe400080006ff */
[----:B------:R-:W-:Y:S01]  /*1f60*/  ULOP3.LUT UR17, UR17, 0xfefffff8, URZ, 0xc0, !UPT ;  /* 0xfefffff811117892 */ /* 0x000fe2000f8ec0ff */
[----:B-1----:R-:W-:Y:S01]  /*1f70*/  SHF.L.U32 R2, R17, 0x1f, RZ ;  /* 0x0000001f11027819 */ /* 0x002fe200000006ff */
[----:B------:R-:W-:Y:S02]  /*1f80*/  UIADD3 UR16, UPT, UPT, UR16, 0x6400, URZ ;  /* 0x0000640010107890 */ /* 0x000fe4000fffe0ff */
[----:B------:R-:W-:Y:S01]  /*1f90*/  UIADD3.X UR33, UPT, UPT, URZ, UR25, URZ, UP1, !UPT ;  /* 0x00000019ff217290 */ /* 0x000fe20008ffe4ff */
[----:B------:R4:W1:Y:S01]  /*1fa0*/  SYNCS.PHASECHK.TRANS64.TRYWAIT P0, [UR8+0x50], R2 ;  /* 0x00005002ff0075a7 */ /* 0x0008620008001108 */
[----:B------:R-:W-:-:S02]  /*1fb0*/  ULEA UR8, UR27, UR4, 0xc ;  /* 0x000000041b087291 */ /* 0x000fc4000f8e60ff */
[----:B------:R-:W-:Y:S02]  /*1fc0*/  UIADD3.X UR31, UPT, UPT, URZ, UR25, URZ, UP0, !UPT ;  /* 0x00000019ff1f7290 */ /* 0x000fe400087fe4ff */
[----:B------:R-:W-:Y:S01]  /*1fd0*/  UIADD3 UR8, UPT, UPT, UR8, 0x2e400, URZ ;  /* 0x0002e40008087890 */ /* 0x000fe2000fffe0ff */
[----:B------:R-:W-:Y:S01]  /*1fe0*/  UMOV UR28, 0x0 ;  /* 0x00000000001c7882 */ /* 0x000fe20000000000 */
[----:B------:R-:W-:Y:S01]  /*1ff0*/  UMOV UR29, 0x10000000 ;  /* 0x10000000001d7882 */ /* 0x000fe20000000000 */
[----:B------:R-:W-:Y:S01]  /*2000*/  UMOV UR19, UR35 ;  /* 0x0000002300137c82 */ /* 0x000fe20008000000 */
[----:B------:R-:W-:Y:S01]  /*2010*/  UMOV UR20, UR36 ;  /* 0x0000002400147c82 */ /* 0x000fe20008000000 */
[----:B------:R-:W-:Y:S01]  /*2020*/  UMOV UR12, UR36 ;  /* 0x00000024000c7c82 */ /* 0x000fe20008000000 */
[----:B------:R-:W-:Y:S01]  /*2030*/  UMOV UR9, UR17 ;  /* 0x0000001100097c82 */ /* 0x000fe20008000000 */
[----:B------:R-:W-:Y:S01]  /*2040*/  UMOV UR10, UR18 ;  /* 0x00000012000a7c82 */ /* 0x000fe20008000000 */
[----:B------:R4:W-:Y:S01]  /*2050*/  UTMALDG.3D.2CTA [UR16], [UR32], desc[UR28] ;  /* 0x00001c10200075b4 */ /* 0x0009e20008211000 */
[----:B------:R-:W-:Y:S01]  /*2060*/  UIADD3 UR23, UPT, UPT, UR23, 0x1, URZ ;  /* 0x0000000117177890 */ /* 0x000fe2000fffe0ff */
[----:B------:R-:W-:-:S03]  /*2070*/  UMOV UR27, UR13 ;  /* 0x0000000d001b7c82 */ /* 0x000fc60008000000 */
[----:B------:R-:W-:Y:S01]  /*2080*/  UISETP.NE.AND UP0, UPT, UR23, UR26, UPT ;  /* 0x0000001a1700728c */ /* 0x000fe2000bf05270 */
[----:B------:R4:W-:Y:S08]  /*2090*/  UTMALDG.3D.2CTA [UR8], [UR30], desc[UR28] ;  /* 0x00001c081e0075b4 */ /* 0x0009f00008211000 */
[----:B----4-:R-:W-:Y:S05]  /*20a0*/  BRA.U UP0, `(.L_x_39) ;  /* 0xfffffffd00487547 */ /* 0x010fea000b83ffff */
.L_x_33:
[C---:B-1----:R-:W-:Y:S01]  /*20b0*/  LEA R2, R16.reuse, UR4, 0x3 ;  /* 0x0000000410027c11 */ /* 0x042fe2000f8e18ff */
[----:B------:R-:W-:Y:S01]  /*20c0*/  NOP ;  /* 0x0000000000007918 */ /* 0x000fe20000000000 */
[----:B--2---:R-:W-:Y:S02]  /*20d0*/  SHF.L.U32 R3, R13, 0x1f, RZ ;  /* 0x0000001f0d037819 */ /* 0x004fe400000006ff */
[----:B------:R-:W-:Y:S02]  /*20e0*/  LEA R4, R16, UR4, 0x4 ;  /* 0x0000000410047c11 */ /* 0x000fe4000f8e20ff */
[----:B------:R-:W1:Y:S02]  /*20f0*/  SYNCS.PHASECHK.TRANS64.TRYWAIT P0, [R2+URZ+0xe0], R3 ;  /* 0x0000e003020075a7 */ /* 0x000e6400080011ff */
[----:B-1----:R-:W-:Y:S05]  /*2100*/  @!P0 BRA `(.L_x_40) ;  /* 0x00000060001c8947 */ /* 0x002fea0003800000 */
.L_x_143:
[----:B------:R-:W2:Y:S01]  /*2110*/  LDS.128 R4, [R4+0x170] ;  /* 0x0001700004047984 */ /* 0x000ea20000000c00 */
[----:B------:R-:W-:Y:S01]  /*2120*/  ISETP.GE.AND P0, PT, R40, 0x1, PT ;  /* 0x000000012800780c */ /* 0x000fe20003f06270 */
[----:B-1----:R-:W-:Y:S01]  /*2130*/  VIADD R2, R2, 0xf0 ;  /* 0x000000f002027836 */ /* 0x002fe20000000000 */
[----:B------:R-:W-:Y:S01]  /*2140*/  @!PT LDS RZ, [RZ] ;  /* 0x00000000fffff984 */ /* 0x000fe20000000800 */
[----:B------:R-:W-:Y:S01]  /*2150*/  @!PT LDS RZ, [RZ] ;  /* 0x00000000fffff984 */ /* 0x000fe20000000800 */
[----:B------:R-:W-:Y:S01]  /*2160*/  @!PT LDS RZ, [RZ] ;  /* 0x00000000fffff984 */ /* 0x000fe20000000800 */
[----:B------:R-:W-:Y:S01]  /*2170*/  @!PT LDS RZ, [RZ] ;  /* 0x00000000fffff984 */ /* 0x000fe20000000800 */
[----:B------:R1:W-:Y:S06]  /*2180*/  MEMBAR.ALL.CTA ;  /* 0x0000000000007992 */ /* 0x0003ec0000008000 */
[----:B-1----:R-:W1:Y:S01]  /*2190*/  FENCE.VIEW.ASYNC.S ;  /* 0x00000000000073c6 */ /* 0x002e620000000000 */
[----:B------:R-:W-:-:S04]  /*21a0*/  PRMT R2, RZ, 0x654, R2 ;  /* 0x00000654ff027816 */ /* 0x000fc80000000002 */
[----:B-1----:R1:W-:Y:S01]  /*21b0*/  SYNCS.ARRIVE.TRANS64.RED.A1T0 RZ, [R2+URZ], RZ ;  /* 0x000000ff02ff79a7 */ /* 0x0023e200081004ff */
[----:B--2---:R-:W-:-:S13]  /*21c0*/  LOP3.LUT P2, RZ, R6, 0x1, RZ, 0xc0, !PT ;  /* 0x0000000106ff7812 */ /* 0x004fda000784c0ff */
[----:B------:R-:W-:Y:S01]  /*21d0*/  @P2 SHF.R.U32.HI R3, RZ, 0x10, R5 ;  /* 0x00000010ff032819 */ /* 0x000fe20000011605 */
[----:B------:R-:W-:Y:S01]  /*21e0*/  VOTEU.ANY UP0, P2 ;  /* 0x0000000000ff7886 */ /* 0x000fe20001000100 */
[----:B------:R-:W-:Y:S02]  /*21f0*/  @P2 MOV R10, R4 ;  /* 0x00000004000a2202 */ /* 0x000fe40000000f00 */
[----:B------:R-:W-:Y:S02]  /*2200*/  @P2 R2UR.BROADCAST UR8, R3 ;  /* 0x00000000030822ca */ /* 0x000fe400008e0000 */
[----:B------:R-:W-:-:S11]  /*2210*/  @P2 LOP3.LUT R9, R5, 0xffff, RZ, 0xc0, !PT ;  /* 0x0000ffff05092812 */ /* 0x000fd600078ec0ff */
[----:B------:R-:W-:Y:S01]  /*2220*/  @UP0 UMOV UR36, UR8 ;  /* 0x0000000800240c82 */ /* 0x000fe20008000000 */
[----:B-1----:R-:W-:Y:S05]  /*2230*/  @!P0 BRA `(.L_x_41) ;  /* 0x0000000000b88947 */ /* 0x002fea0003800000 */
[----:B------:R-:W3:Y:S01]  /*2240*/  LDC.64 R4, c[0x0][0xb18] ;  /* 0x0002c600ff047b82 */ /* 0x000ee20000000a00 */
[----:B------:R-:W-:-:S07]  /*2250*/  ISETP.NE.AND P3, PT, R40, 0x1, PT ;  /* 0x000000012800780c */ /* 0x000fce0003f65270 */
[----:B------:R-:W1:Y:S08]  /*2260*/  LDC.64 R6, c[0x0][0xb10] ;  /* 0x0002c400ff067b82 */ /* 0x000e700000000a00 */
[----:B------:R-:W2:Y:S08]  /*2270*/  LDC R14, c[0x0][0xb20] ;  /* 0x0002c800ff0e7b82 */ /* 0x000eb00000000800 */
[----:B------:R-:W4:Y:S01]  /*2280*/  LDC R15, c[0x0][0xb0c] ;  /* 0x0002c300ff0f7b82 */ /* 0x000f220000000800 */
[----:B---3--:R-:W-:Y:S01]  /*2290*/  IMAD.HI.U32 R21, R0, R5, RZ ;  /* 0x0000000500157227 */ /* 0x008fe200078e00ff */
[----:B------:R-:W-:-:S03]  /*22a0*/  ISETP.NE.AND P0, PT, R4, 0x1, PT ;  /* 0x000000010400780c */ /* 0x000fc60003f05270 */
[----:B------:R-:W-:-:S03]  /*22b0*/  IMAD.HI.U32 R5, R9, R5, RZ ;  /* 0x0000000509057227 */ /* 0x000fc600078e00ff */
[----:B------:R-:W3:Y:S01]  /*22c0*/  LDC.64 R2, c[0x0][0xb28] ;  /* 0x0002ca00ff027b82 */ /* 0x000ee20000000a00 */
[----:B-1----:R-:W-:-:S04]  /*22d0*/  IMAD.HI.U32 R22, R8, R6, RZ ;  /* 0x0000000608167227 */ /* 0x002fc800078e00ff */
[----:B------:R-:W-:Y:S01]  /*22e0*/  IMAD.HI.U32 R23, R10, R6, RZ ;  /* 0x000000060a177227 */ /* 0x000fe200078e00ff */
[----:B------:R-:W-:Y:S02]  /*22f0*/  SHF.R.U32.HI R22, RZ, R7, R22 ;  /* 0x00000007ff167219 */ /* 0x000fe40000011616 */
[-C--:B--2---:R-:W-:Y:S02]  /*2300*/  SHF.R.U32.HI R21, RZ, R14.reuse, R21 ;  /* 0x0000000eff157219 */ /* 0x084fe40000011615 */
[----:B------:R-:W-:Y:S02]  /*2310*/  SHF.R.U32.HI R5, RZ, R14, R5 ;  /* 0x0000000eff057219 */ /* 0x000fe40000011605 */
[----:B------:R-:W-:Y:S02]  /*2320*/  SEL R21, R0, R21, !P0 ;  /* 0x0000001500157207 */ /* 0x000fe40004000000 */
[----:B------:R-:W-:Y:S02]  /*2330*/  SHF.R.U32.HI R23, RZ, R7, R23 ;  /* 0x00000007ff177219 */ /* 0x000fe40000011617 */
[----:B----4-:R-:W-:-:S02]  /*2340*/  ISETP.NE.AND P1, PT, R15, 0x1, PT ;  /* 0x000000010f00780c */ /* 0x010fc40003f25270 */
[----:B------:R-:W-:Y:S02]  /*2350*/  SEL R5, R9, R5, !P0 ;  /* 0x0000000509057207 */ /* 0x000fe40004000000 */
[----:B------:R-:W-:Y:S02]  /*2360*/  SEL R22, R8, R22, !P1 ;  /* 0x0000001608167207 */ /* 0x000fe40004800000 */
[----:B------:R-:W-:Y:S01]  /*2370*/  SEL R23, R10, R23, !P1 ;  /* 0x000000170a177207 */ /* 0x000fe20004800000 */
[----:B---3--:R-:W-:-:S04]  /*2380*/  IMAD.HI.U32 R20, R21, R2, RZ ;  /* 0x0000000215147227 */ /* 0x008fc800078e00ff */
        /* <DEDUP_REMOVED lines=10> */
[----:B------:R-:W-:-:S04]  /*2430*/  @!P0 IMAD.HI.U32 R7, R23, R2, RZ ;  /* 0x0000000217078227 */ /* 0x000fc800078e00ff */
[----:B------:R-:W-:Y:S01]  /*2440*/  IMAD.MOV R2, RZ, RZ, -R6 ;  /* 0x000000ffff027224 */ /* 0x000fe200078e0a06 */
[----:B------:R-:W-:Y:S02]  /*2450*/  @!P0 SHF.R.U32.HI R3, RZ, R3, R7 ;  /* 0x00000003ff038219 */ /* 0x000fe40000011607 */
[----:B------:R-:W-:Y:S01]  /*2460*/  IADD3 R7, PT, PT, -R5, RZ, RZ ;  /* 0x000000ff05077210 */ /* 0x000fe20007ffe1ff */
[----:B------:R-:W-:Y:S01]  /*2470*/  IMAD R2, R40, R2, R5 ;  /* 0x0000000228027224 */ /* 0x000fe200078e0205 */
        /* <DEDUP_REMOVED lines=10> */
.L_x_41:
[----:B------:R-:W1:Y:S02]  /*2520*/  LDCU UR8, c[0x0][0xb30] ;  /* 0x00016600ff0877ac */ /* 0x000e640008000800 */
[----:B-1----:R-:W-:-:S09]  /*2530*/  UISETP.NE.AND UP0, UPT, UR8, 0x1, UPT ;  /* 0x000000010800788c */ /* 0x002fd2000bf05270 */
[----:B------:R-:W-:Y:S05]  /*2540*/  BRA.U UP0, `(.L_x_42) ;  /* 0x0000000100407547 */ /* 0x000fea000b800000 */
[----:B------:R-:W1:Y:S08]  /*2550*/  LDC.64 R4, c[0x0][0xb10] ;  /* 0x0002c400ff047b82 */ /* 0x000e700000000a00 */
[----:B------:R-:W2:Y:S08]  /*2560*/  LDC.64 R2, c[0x0][0xb18] ;  /* 0x0002c600ff027b82 */ /* 0x000eb00000000a00 */
[----:B------:R-:W4:Y:S08]  /*2570*/  LDC R6, c[0x0][0xb20] ;  /* 0x0002c800ff067b82 */ /* 0x000f300000000800 */
[----:B------:R-:W3:Y:S01]  /*2580*/  LDC R7, c[0x0][0xb0c] ;  /* 0x0002c300ff077b82 */ /* 0x000ee20000000800 */
[----:B-1----:R-:W-:-:S05]  /*2590*/  IMAD.HI.U32 R4, R10, R4, RZ ;  /* 0x000000040a047227 */ /* 0x002fca00078e00ff */
[----:B------:R-:W-:Y:S01]  /*25a0*/  SHF.R.U32.HI R4, RZ, R5, R4 ;  /* 0x00000005ff047219 */ /* 0x000fe20000011604 */
[----:B--2---:R-:W-:Y:S01]  /*25b0*/  IMAD.HI.U32 R3, R9, R3, RZ ;  /* 0x0000000309037227 */ /* 0x004fe200078e00ff */
[----:B------:R-:W-:-:S04]  /*25c0*/  ISETP.NE.AND P0, PT, R2, 0x1, PT ;  /* 0x000000010200780c */ /* 0x000fc80003f05270 */
[----:B----4-:R-:W-:-:S04]  /*25d0*/  SHF.R.U32.HI R3, RZ, R6, R3 ;  /* 0x00000006ff037219 */ /* 0x010fc80000011603 */
[----:B------:R-:W-:Y:S02]  /*25e0*/  SEL R3, R9, R3, !P0 ;  /* 0x0000000309037207 */ /* 0x000fe40004000000 */
[----:B---3--:R-:W-:-:S04]  /*25f0*/  ISETP.NE.AND P1, PT, R7, 0x1, PT ;  /* 0x000000010700780c */ /* 0x008fc80003f25270 */
[----:B------:R-:W-:-:S05]  /*2600*/  SEL R4, R10, R4, !P1 ;  /* 0x000000040a047207 */ /* 0x000fca0004800000 */
[----:B------:R-:W-:Y:S02]  /*2610*/  IMAD.IADD R5, R3, 0x1, -R4 ;  /* 0x0000000103057824 */ /* 0x000fe400078e0a04 */
[----:B------:R-:W-:Y:S02]  /*2620*/  IMAD.IADD R3, R4, 0x1, -R3 ;  /* 0x0000000104037824 */ /* 0x000fe400078e0a03 */
[----:B------:R-:W-:Y:S02]  /*2630*/  IMAD R10, R5, R7, R10 ;  /* 0x00000007050a7224 */ /* 0x000fe400078e020a */
[----:B------:R-:W-:-:S07]  /*2640*/  IMAD R9, R3, R2, R9 ;  /* 0x0000000203097224 */ /* 0x000fce00078e0209 */
.L_x_42:
[----:B------:R-:W-:Y:S01]  /*2650*/  VIADD R16, R16, 0x1 ;  /* 0x0000000110107836 */ /* 0x000fe20000000000 */
[----:B------:R-:W-:Y:S01]  /*2660*/  PLOP3.LUT P1, PT, PT, PT, PT, 0x80, 0x8 ;  /* 0x000000000008781c */ /* 0x000fe20003f2f070 */
[----:B------:R-:W-:Y:S02]  /*2670*/  IMAD.IADD R14, R10, 0x1, R91 ;  /* 0x000000010a0e7824 */ /* 0x000fe400078e025b */
[----:B------:R-:W-:Y:S01]  /*2680*/  IMAD.IADD R15, R9, 0x1, R90 ;  /* 0x00000001090f7824 */ /* 0x000fe200078e025a */
[----:B------:R-:W-:-:S04]  /*2690*/  ISETP.NE.AND P0, PT, R16, 0x2, PT ;  /* 0x000000021000780c */ /* 0x000fc80003f05270 */
[----:B------:R-:W-:Y:S02]  /*26a0*/  SEL R2, RZ, 0x1, P0 ;  /* 0x00000001ff027807 */ /* 0x000fe40000000000 */
[----:B------:R-:W-:Y:S02]  /*26b0*/  SEL R16, R16, RZ, P0 ;  /* 0x000000ff10107207 */ /* 0x000fe40000000000 */
[----:B------:R-:W-:Y:S01]  /*26c0*/  LOP3.LUT R13, R13, R2, RZ, 0x3c, !PT ;  /* 0x000000020d0d7212 */ /* 0x000fe200078e3cff */
[----:B------:R-:W-:Y:S06]  /*26d0*/  @P2 BRA `(.L_x_43) ;  /* 0xfffffff000582947 */ /* 0x000fec000383ffff */
[----:B------:R-:W-:Y:S01]  /*26e0*/  UIADD3 UR4, UPT, UPT, UR4, 0x50, URZ ;  /* 0x0000005004047890 */ /* 0x000fe2000fffe0ff */
[----:B------:R-:W-:-:S03]  /*26f0*/  SHF.L.U32 R2, R17, 0x1f, RZ ;  /* 0x0000001f11027819 */ /* 0x000fc600000006ff */
[----:B------:R-:W-:-:S09]  /*2700*/  ULEA UR5, UR13, UR4, 0x3 ;  /* 0x000000040d057291 */ /* 0x000fd2000f8e18ff */
[----:B------:R-:W1:Y:S02]  /*2710*/  SYNCS.PHASECHK.TRANS64.TRYWAIT P0, [UR5], R2 ;  /* 0x00000002ff0075a7 */ /* 0x000e640008001105 */
[----:B-1----:R-:W-:Y:S05]  /*2720*/  @!P0 BRA `(.L_x_44) ;  /* 0x0000005800a88947 */ /* 0x002fea0003800000 */
.L_x_145:
[----:B------:R-:W-:-:S04]  /*2730*/  UIADD3 UR6, UPT, UPT, UR13, 0x1, URZ ;  /* 0x000000010d067890 */ /* 0x000fc8000fffe0ff */
[----:B------:R-:W-:-:S04]  /*2740*/  UISETP.NE.AND UP0, UPT, UR6, 0xa, UPT ;  /* 0x0000000a0600788c */ /* 0x000fc8000bf05270 */
[----:B------:R-:W-:Y:S02]  /*2750*/  USEL UR7, URZ, 0x1, UP0 ;  /* 0x00000001ff077887 */ /* 0x000fe40008000000 */
[----:B------:R-:W-:-:S04]  /*2760*/  USEL UR6, UR6, URZ, UP0 ;  /* 0x000000ff06067287 */ /* 0x000fc80008000000 */
[----:B------:R-:W-:Y:S01]  /*2770*/  ULEA UR5, UR6, UR4, 0x3 ;  /* 0x0000000406057291 */ /* 0x000fe2000f8e18ff */
[----:B-1----:R-:W-:-:S04]  /*2780*/  LOP3.LUT R2, R17, UR7, RZ, 0x3c, !PT ;  /* 0x0000000711027c12 */ /* 0x002fc8000f8e3cff */
[----:B------:R-:W-:-:S04]  /*2790*/  SHF.L.U32 R3, R2, 0x1f, RZ ;  /* 0x0000001f02037819 */ /* 0x000fc800000006ff */
[----:B------:R-:W1:Y:S02]  /*27a0*/  SYNCS.PHASECHK.TRANS64.TRYWAIT P0, [UR5], R3 ;  /* 0x00000003ff0075a7 */ /* 0x000e640008001105 */
[----:B-1----:R-:W-:Y:S05]  /*27b0*/  @!P0 BRA `(.L_x_45) ;  /* 0x00000058009c8947 */ /* 0x002fea0003800000 */
.L_x_147:
[----:B------:R-:W-:-:S04]  /*27c0*/  UIADD3 UR6, UPT, UPT, UR6, 0x1, URZ ;  /* 0x0000000106067890 */ /* 0x000fc8000fffe0ff */
[----:B------:R-:W-:-:S04]  /*27d0*/  UISETP.NE.AND UP0, UPT, UR6, 0xa, UPT ;  /* 0x0000000a0600788c */ /* 0x000fc8000bf05270 */
[----:B------:R-:W-:Y:S02]  /*27e0*/  USEL UR7, URZ, 0x1, UP0 ;  /* 0x00000001ff077887 */ /* 0x000fe40008000000 */
[----:B------:R-:W-:-:S04]  /*27f0*/  USEL UR6, UR6, URZ, UP0 ;  /* 0x000000ff06067287 */ /* 0x000fc80008000000 */
[----:B------:R-:W-:Y:S01]  /*2800*/  ULEA UR5, UR6, UR4, 0x3 ;  /* 0x0000000406057291 */ /* 0x000fe2000f8e18ff */
[----:B------:R-:W-:-:S04]  /*2810*/  LOP3.LUT R2, R2, UR7, RZ, 0x3c, !PT ;  /* 0x0000000702027c12 */ /* 0x000fc8000f8e3cff */
[----:B-1----:R-:W-:-:S04]  /*2820*/  SHF.L.U32 R3, R2, 0x1f, RZ ;  /* 0x0000001f02037819 */ /* 0x002fc800000006ff */
[----:B------:R-:W1:Y:S02]  /*2830*/  SYNCS.PHASECHK.TRANS64.TRYWAIT P0, [UR5], R3 ;  /* 0x00000003ff0075a7 */ /* 0x000e640008001105 */
[----:B-1----:R-:W-:Y:S05]  /*2840*/  @!P0 BRA `(.L_x_46) ;  /* 0x0000005800908947 */ /* 0x002fea0003800000 */
.L_x_149:
        /* <DEDUP_REMOVED lines=9> */
.L_x_151:
        /* <DEDUP_REMOVED lines=9> */
.L_x_153:
        /* <DEDUP_REMOVED lines=9> */
.L_x_155:
        /* <DEDUP_REMOVED lines=9> */
.L_x_157:
        /* <DEDUP_REMOVED lines=9> */
.L_x_159:
        /* <DEDUP_REMOVED lines=9> */
.L_x_161:
[----:B------:R-:W-:-:S04]  /*2bb0*/  UIADD3 UR6, UPT, UPT, UR6, 0x1, URZ ;  /* 0x0000000106067890 */ /* 0x000fc8000fffe0ff */
[----:B------:R-:W-:-:S04]  /*2bc0*/  UISETP.NE.AND UP0, UPT, UR6, 0xa, UPT ;  /* 0x0000000a0600788c */ /* 0x000fc8000bf05270 */
[----:B------:R-:W-:Y:S02]  /*2bd0*/  USEL UR5, URZ, 0x1, UP0 ;  /* 0x00000001ff057887 */ /* 0x000fe40008000000 */
[----:B------:R-:W-:-:S04]  /*2be0*/  USEL UR6, UR6, URZ, UP0 ;  /* 0x000000ff06067287 */ /* 0x000fc80008000000 */
[----:B------:R-:W-:Y:S01]  /*2bf0*/  ULEA UR6, UR6, UR4, 0x3 ;  /* 0x0000000406067291 */ /* 0x000fe2000f8e18ff */
[----:B------:R-:W-:-:S04]  /*2c00*/  LOP3.LUT R2, R2, UR5, RZ, 0x3c, !PT ;  /* 0x0000000502027c12 */ /* 0x000fc8000f8e3cff */
[----:B------:R-:W-:Y:S01]  /*2c10*/  SHF.L.U32 R2, R2, 0x1f, RZ ;  /* 0x0000001f02027819 */ /* 0x000fe200000006ff */
[----:B-1-3--:R-:W-:-:S07]  /*2c20*/  IMAD.U32 R0, RZ, RZ, UR6 ;  /* 0x00000006ff007e24 */ /* 0x00afce000f8e00ff */
.L_x_53:
[----:B-1----:R1:W2:Y:S02]  /*2c30*/  SYNCS.PHASECHK.TRANS64.TRYWAIT P0, [R0+URZ], R2 ;  /* 0x00000002000075a7 */ /* 0x0022a400080011ff */
[----:B--2---:R-:W-:Y:S05]  /*2c40*/  @!P0 NANOSLEEP.SYNCS 0x989680 ;  /* 0x009896800000895d */ /* 0x004fea0003900000 */
[----:B------:R-:W2:Y:S02]  /*2c50*/  @!P0 SYNCS.PHASECHK.TRANS64 P0, [R0+URZ], R2 ;  /* 0x00000002000085a7 */ /* 0x000ea400080010ff */
[----:B--2---:R-:W-:Y:S05]  /*2c60*/  @P0 EXIT ;  /* 0x000000000000094d */ /* 0x004fea0003800000 */
[----:B------:R-:W-:Y:S05]  /*2c70*/  BRA `(.L_x_53) ;  /* 0xfffffffc00ec7947 */ /* 0x000fea000383ffff */
.L_x_23:
[----:B------:R-:W-:-:S04]  /*2c80*/  UISETP.NE.AND UP1, UPT, UR37, URZ, UPT ;  /* 0x000000ff2500728c */ /* 0x000fc8000bf25270 */
[----:B------:R-:W-:-:S09]  /*2c90*/  UISETP.NE.OR UP1, UPT, UR10, 0x1, UP1 ;  /* 0x000000010a00788c */ /* 0x000fd20008f25670 */
[----:B------:R-:W-:Y:S05]  /*2ca0*/  BRA.U UP1, `(.L_x_54) ;  /* 0x00000005014c7547 */ /* 0x000fea000b800000 */
[----:B------:R-:W-:Y:S01]  /*2cb0*/  HFMA2 R11, -RZ, RZ, 0, 0 ;  /* 0x00000000ff0b7431 */ /* 0x000fe200000001ff */
[----:B------:R-:W-:Y:S01]  /*2cc0*/  ISETP.GE.U32.AND P2, PT, R10, 0x2, PT ;  /* 0x000000020a00780c */ /* 0x000fe20003f46070 */
[----:B------:R-:W-:Y:S01]  /*2cd0*/  IMAD.MOV.U32 R12, RZ, RZ, 0x1 ;  /* 0x00000001ff0c7424 */ /* 0x000fe200078e00ff */
[----:B------:R-:W-:Y:S01]  /*2ce0*/  CS2R R8, SRZ ;  /* 0x0000000000087805 */ /* 0x000fe2000001ff00 */
[----:B------:R-:W-:Y:S01]  /*2cf0*/  IMAD.MOV.U32 R3, RZ, RZ, RZ ;  /* 0x000000ffff037224 */ /* 0x000fe200078e00ff */
[----:B------:R-:W-:Y:S01]  /*2d00*/  UMOV UR4, 0x400 ;  /* 0x0000040000047882 */ /* 0x000fe20000000000 */
[----:B------:R-:W-:Y:S01]  /*2d10*/  UMOV UR6, URZ ;  /* 0x000000ff00067c82 */ /* 0x000fe20008000000 */
[----:B------:R-:W-:-:S12]  /*2d20*/  ULEA UR37, UR37, UR4, 0x18 ;  /* 0x0000000425257291 */ /* 0x000fd8000f8ec0ff */
.L_x_58:
[----:B------:R-:W-:Y:S02]  /*2d30*/  LEA R0, R3, UR37, 0x3 ;  /* 0x0000002503007c11 */ /* 0x000fe4000f8e18ff */
[----:B------:R-:W-:-:S03]  /*2d40*/  SHF.L.U32 R4, R8, 0x1f, RZ ;  /* 0x0000001f08047819 */ /* 0x000fc600000006ff */
[----:B------:R-:W-:Y:S01]  /*2d50*/  VIADD R5, R0, 0x150 ;  /* 0x0000015000057836 */ /* 0x000fe20000000000 */
[----:B------:R-:W1:Y:S02]  /*2d60*/  SYNCS.PHASECHK.TRANS64.TRYWAIT P0, [R0+URZ+0x140], R4 ;  /* 0x00014004000075a7 */ /* 0x000e6400080011ff */
[----:B-1----:R-:W-:Y:S05]  /*2d70*/  @!P0 BRA `(.L_x_55) ;  /* 0x0000005400ec8947 */ /* 0x002fea0003800000 */
.L_x_162:
[----:B------:R-:W-:Y:S01]  /*2d80*/  ULEA UR5, UR6, UR37, 0x3 ;  /* 0x0000002506057291 */ /* 0x000fe2000f8e18ff */
[----:B-1----:R-:W-:Y:S01]  /*2d90*/  PRMT R0, RZ, 0x654, R5 ;  /* 0x00000654ff007816 */ /* 0x002fe20000000005 */
[----:B------:R-:W-:Y:S01]  /*2da0*/  @!P2 IMAD.MOV.U32 R4, RZ, RZ, 0x10 ;  /* 0x00000010ff04a424 */ /* 0x000fe200078e00ff */
[----:B------:R-:W-:Y:S01]  /*2db0*/  SHF.L.U32 R5, R12, 0x1f, RZ ;  /* 0x0000001f0c057819 */ /* 0x000fe200000006ff */
[----:B------:R-:W-:Y:S01]  /*2dc0*/  UIADD3 UR4, UPT, UPT, UR5, 0xe0, URZ ;  /* 0x000000e005047890 */ /* 0x000fe2000fffe0ff */
[----:B------:R1:W-:Y:S05]  /*2dd0*/  SYNCS.ARRIVE.TRANS64.RED.A1T0 RZ, [R0+URZ], RZ ;  /* 0x000000ff00ff79a7 */ /* 0x0003ea00081004ff */
[----:B------:R-:W-:Y:S01]  /*2de0*/  IMAD.U32 R6, RZ, RZ, UR4 ;  /* 0x00000004ff067e24 */ /* 0x000fe2000f8e00ff */
[----:B------:R-:W2:Y:S04]  /*2df0*/  SYNCS.PHASECHK.TRANS64.TRYWAIT P0, [UR5+0xf0], R5 ;  /* 0x0000f005ff0075a7 */ /* 0x000ea80008001105 */
[----:B------:R-:W-:Y:S01]  /*2e00*/  PRMT R6, R10, 0x654, R6 ;  /* 0x000006540a067816 */ /* 0x000fe20000000006 */
[----:B-12---:R-:W-:Y:S06]  /*2e10*/  @!P0 BRA `(.L_x_56) ;  /* 0x0000005400d88947 */ /* 0x006fec0003800000 */
.L_x_164:
[----:B------:R-:W-:Y:S01]  /*2e20*/  ULEA UR4, UR6, UR37, 0x4 ;  /* 0x0000002506047291 */ /* 0x000fe2000f8e20ff */
[----:B------:R-:W-:Y:S01]  /*2e30*/  SEL R2, R6, R2, !P2 ;  /* 0x0000000206027207 */ /* 0x000fe20005000000 */
[----:B------:R-:W-:Y:S01]  /*2e40*/  UIADD3 UR5, UPT, UPT, UR5, 0xe0, URZ ;  /* 0x000000e005057890 */ /* 0x000fe2000fffe0ff */
[----:B-1----:R-:W-:Y:S01]  /*2e50*/  LEA R0, R11, UR37, 0x3 ;  /* 0x000000250b007c11 */ /* 0x002fe2000f8e18ff */
[----:B------:R-:W-:Y:S01]  /*2e60*/  UIADD3 UR4, UPT, UPT, UR4, 0x170, URZ ;  /* 0x0000017004047890 */ /* 0x000fe2000fffe0ff */
[----:B------:R1:W-:Y:S01]  /*2e70*/  @!P2 SYNCS.ARRIVE.TRANS64.RED RZ, [R2+URZ], R4 ;  /* 0x0000000402ffa9a7 */ /* 0x0003e200080004ff */
[----:B------:R-:W-:Y:S01]  /*2e80*/  UIADD3 UR6, UPT, UPT, UR6, 0x1, URZ ;  /* 0x0000000106067890 */ /* 0x000fe2000fffe0ff */
[----:B------:R-:W-:-:S03]  /*2e90*/  VIADD R3, R3, 0x1 ;  /* 0x0000000103037836 */ /* 0x000fc60000000000 */
[----:B------:R-:W-:Y:S02]  /*2ea0*/  UISETP.NE.AND UP0, UPT, UR6, 0x2, UPT ;  /* 0x000000020600788c */ /* 0x000fe4000bf05270 */
[----:B------:R-:W-:Y:S01]  /*2eb0*/  ISETP.NE.AND P0, PT, R3, 0x2, PT ;  /* 0x000000020300780c */ /* 0x000fe20003f05270 */
[----:B------:R-:W-:Y:S06]  /*2ec0*/  UGETNEXTWORKID.BROADCAST [UR4], [UR5] ;  /* 0x00000000040073ca */ /* 0x000fec0008000100 */
[----:B------:R-:W-:Y:S02]  /*2ed0*/  USEL UR4, URZ, 0x1, UP0 ;  /* 0x00000001ff047887 */ /* 0x000fe40008000000 */
[----:B------:R-:W-:-:S04]  /*2ee0*/  USEL UR6, UR6, URZ, UP0 ;  /* 0x000000ff06067287 */ /* 0x000fc80008000000 */
[----:B------:R-:W-:Y:S02]  /*2ef0*/  LOP3.LUT R12, R12, UR4, RZ, 0x3c, !PT ;  /* 0x000000040c0c7c12 */ /* 0x000fe4000f8e3cff */
[----:B-1----:R-:W-:-:S04]  /*2f00*/  SHF.L.U32 R4, R9, 0x1f, RZ ;  /* 0x0000001f09047819 */ /* 0x002fc800000006ff */
[----:B------:R-:W1:Y:S02]  /*2f10*/  SYNCS.PHASECHK.TRANS64.TRYWAIT P1, [R0+URZ+0xe0], R4 ;  /* 0x0000e004000075a7 */ /* 0x000e6400080211ff */
[----:B-1----:R-:W-:Y:S05]  /*2f20*/  @!P1 BRA `(.L_x_57) ;  /* 0x0000005400ac9947 */ /* 0x002fea0003800000 */
.L_x_165:
[----:B-1----:R-:W-:Y:S01]  /*2f30*/  LEA R4, R11, UR37, 0x4 ;  /* 0x000000250b047c11 */ /* 0x002fe2000f8e20ff */
[----:B------:R-:W-:Y:S01]  /*2f40*/  VIADD R0, R0, 0xf0 ;  /* 0x000000f000007836 */ /* 0x000fe20000000000 */
[----:B------:R-:W-:Y:S01]  /*2f50*/  SEL R3, R3, RZ, P0 ;  /* 0x000000ff03037207 */ /* 0x000fe20000000000 */
[----:B------:R-:W-:-:S03]  /*2f60*/  VIADD R11, R11, 0x1 ;  /* 0x000000010b0b7836 */ /* 0x000fc60000000000 */
[----:B------:R-:W1:Y:S01]  /*2f70*/  LDS.128 R4, [R4+0x170] ;  /* 0x0001700004047984 */ /* 0x000e620000000c00 */
[----:B------:R-:W-:Y:S02]  /*2f80*/  PRMT R0, RZ, 0x654, R0 ;  /* 0x00000654ff007816 */ /* 0x000fe40000000000 */
[C---:B------:R-:W-:Y:S01]  /*2f90*/  ISETP.NE.AND P1, PT, R11.reuse, 0x2, PT ;  /* 0x000000020b00780c */ /* 0x040fe20003f25270 */
[----:B------:R-:W-:Y:S01]  /*2fa0*/  @!PT LDS RZ, [RZ] ;  /* 0x00000000fffff984 */ /* 0x000fe20000000800 */
[----:B------:R-:W-:Y:S01]  /*2fb0*/  @!PT LDS RZ, [RZ] ;  /* 0x00000000fffff984 */ /* 0x000fe20000000800 */
[----:B------:R-:W-:Y:S01]  /*2fc0*/  @!PT LDS RZ, [RZ] ;  /* 0x00000000fffff984 */ /* 0x000fe20000000800 */
[----:B------:R-:W-:Y:S01]  /*2fd0*/  @!PT LDS RZ, [RZ] ;  /* 0x00000000fffff984 */ /* 0x000fe20000000800 */
[----:B------:R2:W-:Y:S06]  /*2fe0*/  MEMBAR.ALL.CTA ;  /* 0x0000000000007992 */ /* 0x0005ec0000008000 */
[----:B--2---:R-:W2:Y:S01]  /*2ff0*/  FENCE.VIEW.ASYNC.S ;  /* 0x00000000000073c6 */ /* 0x004ea20000000000 */
[----:B------:R-:W-:Y:S01]  /*3000*/  SEL R11, R11, RZ, P1 ;  /* 0x000000ff0b0b7207 */ /* 0x000fe20000800000 */
[----:B--2---:R2:W-:Y:S01]  /*3010*/  SYNCS.ARRIVE.TRANS64.RED.A1T0 RZ, [R0+URZ], RZ ;  /* 0x000000ff00ff79a7 */ /* 0x0045e200081004ff */
[----:B-1----:R-:W-:-:S02]  /*3020*/  LOP3.LUT P3, RZ, R6, 0x1, RZ, 0xc0, !PT ;  /* 0x0000000106ff7812 */ /* 0x002fc4000786c0ff */
[----:B------:R-:W-:-:S04]  /*3030*/  SEL R4, RZ, 0x1, P1 ;  /* 0x00000001ff047807 */ /* 0x000fc80000800000 */
[----:B------:R-:W-:Y:S02]  /*3040*/  LOP3.LUT R9, R9, R4, RZ, 0x3c, !PT ;  /* 0x0000000409097212 */ /* 0x000fe400078e3cff */
[----:B--2---:R-:W-:-:S04]  /*3050*/  SEL R0, RZ, 0x1, P0 ;  /* 0x00000001ff007807 */ /* 0x004fc80000000000 */
[----:B------:R-:W-:Y:S01]  /*3060*/  LOP3.LUT R8, R8, R0, RZ, 0x3c, !PT ;  /* 0x0000000008087212 */ /* 0x000fe200078e3cff */
[----:B------:R-:W-:Y:S06]  /*3070*/  @P3 BRA `(.L_x_58) ;  /* 0xfffffffc002c3947 */ /* 0x000fec000383ffff */
[----:B------:R-:W-:Y:S01]  /*3080*/  ULEA UR5, UR6, UR37, 0x3 ;  /* 0x0000002506057291 */ /* 0x000fe2000f8e18ff */
[----:B------:R-:W-:-:S08]  /*3090*/  SHF.L.U32 R2, R12, 0x1f, RZ ;  /* 0x0000001f0c027819 */ /* 0x000fd000000006ff */
[----:B------:R-:W1:Y:S02]  /*30a0*/  SYNCS.PHASECHK.TRANS64 P0, [UR5+0xf0], R2 ;  /* 0x0000f002ff0075a7 */ /* 0x000e640008001005 */
[----:B-1----:R-:W-:Y:S05]  /*30b0*/  @P0 BRA `(.L_x_59) ;  /* 0x0000000000080947 */ /* 0x002fea0003800000 */
[----:B------:R-:W1:Y:S02]  /*30c0*/  SYNCS.PHASECHK.TRANS64.TRYWAIT P0, [UR5+0xf0], R2 ;  /* 0x0000f002ff0075a7 */ /* 0x000e640008001105 */
[----:B-1----:R-:W-:Y:S05]  /*30d0*/  @!P0 BRA `(.L_x_60) ;  /* 0x0000005400548947 */ /* 0x002fea0003800000 */
.L_x_59:
[----:B------:R-:W-:-:S04]  /*30e0*/  UIADD3 UR4, UPT, UPT, UR6, 0x1, URZ ;  /* 0x0000000106047890 */ /* 0x000fc8000fffe0ff */
[----:B------:R-:W-:-:S04]  /*30f0*/  UISETP.NE.AND UP0, UPT, UR4, 0x2, UPT ;  /* 0x000000020400788c */ /* 0x000fc8000bf05270 */
[----:B------:R-:W-:Y:S02]  /*3100*/  USEL UR7, URZ, 0x1, UP0 ;  /* 0x00000001ff077887 */ /* 0x000fe40008000000 */
[----:B------:R-:W-:-:S04]  /*3110*/  USEL UR4, UR4, URZ, UP0 ;  /* 0x000000ff04047287 */ /* 0x000fc80008000000 */
[----:B------:R-:W-:Y:S01]  /*3120*/  ULEA UR4, UR4, UR37, 0x3 ;  /* 0x0000002504047291 */ /* 0x000fe2000f8e18ff */
[----:B-1----:R-:W-:-:S04]  /*3130*/  LOP3.LUT R2, R12, UR7, RZ, 0x3c, !PT ;  /* 0x000000070c027c12 */ /* 0x002fc8000f8e3cff */
[----:B------:R-:W-:-:S04]  /*3140*/  SHF.L.U32 R0, R2, 0x1f, RZ ;  /* 0x0000001f02007819 */ /* 0x000fc800000006ff */
[----:B------:R-:W1:Y:S02]  /*3150*/  SYNCS.PHASECHK.TRANS64 P0, [UR4+0xf0], R0 ;  /* 0x0000f000ff0075a7 */ /* 0x000e640008001004 */
[----:B-1----:R-:W-:Y:S05]  /*3160*/  @P0 EXIT ;  /* 0x000000000000094d */ /* 0x002fea0003800000 */
[----:B------:R-:W-:Y:S02]  /*3170*/  SHF.L.U32 R2, R2, 0x1f, RZ ;  /* 0x0000001f02027819 */ /* 0x000fe400000006ff */
[----:B------:R-:W-:-:S07]  /*3180*/  MOV R0, UR4 ;  /* 0x0000000400007c02 */ /* 0x000fce0008000f00 */
.L_x_61:
[----:B-1----:R1:W2:Y:S02]  /*3190*/  SYNCS.PHASECHK.TRANS64.TRYWAIT P0, [R0+URZ+0xf0], R2 ;  /* 0x0000f002000075a7 */ /* 0x0022a400080011ff */
[----:B--2---:R-:W-:Y:S05]  /*31a0*/  @!P0 NANOSLEEP.SYNCS 0x989680 ;  /* 0x009896800000895d */ /* 0x004fea0003900000 */
[----:B------:R-:W2:Y:S02]  /*31b0*/  @!P0 SYNCS.PHASECHK.TRANS64 P0, [R0+URZ+0xf0], R2 ;  /* 0x0000f002000085a7 */ /* 0x000ea400080010ff */
[----:B--2---:R-:W-:Y:S05]  /*31c0*/  @P0 EXIT ;  /* 0x000000000000094d */ /* 0x004fea0003800000 */
[----:B------:R-:W-:Y:S05]  /*31d0*/  BRA `(.L_x_61) ;  /* 0xfffffffc00ec7947 */ /* 0x000fea000383ffff */
.L_x_54:
[----:B------:R-:W-:Y:S05]  /*31e0*/  BRA.U UP4, `(.L_x_62) ;  /* 0x0000001104d87547 */ /* 0x000fea000b800000 */
[----:B------:R-:W-:Y:S01]  /*31f0*/  UMOV UR6, 0x40 ;  /* 0x0000004000067882 */ /* 0x000fe20000000000 */
[----:B------:R-:W-:Y:S01]  /*3200*/  NOP ;  /* 0x0000000000007918 */ /* 0x000fe20000000000 */
[----:B------:R-:W-:Y:S01]  /*3210*/  ULEA UR6, UR37, UR6, 0x18 ;  /* 0x0000000625067291 */ /* 0x000fe2000f8ec0ff */
[----:B------:R-:W-:Y:S02]  /*3220*/  UMOV UR7, 0x400 ;  /* 0x0000040000077882 */ /* 0x000fe40000000000 */
[----:B------:R-:W-:-:S06]  /*3230*/  ULEA UR37, UR37, UR7, 0x18 ;  /* 0x0000000725257291 */ /* 0x000fcc000f8ec0ff */
[----:B------:R-:W1:Y:S02]  /*3240*/  LDS.U8 R2, [UR6+0x1c] ;  /* 0x00001c06ff027984 */ /* 0x000e640008000000 */
[----:B-1----:R-:W-:-:S13]  /*3250*/  ISETP.NE.AND P0, PT, R2, RZ, PT ;  /* 0x000000ff0200720c */ /* 0x002fda0003f05270 */
[----:B------:R-:W-:Y:S05]  /*3260*/  @P0 BRA `(.L_x_63) ;  /* 0x0000000400080947 */ /* 0x000fea0003800000 */
[----:B------:R-:W-:Y:S02]  /*3270*/  UISETP.NE.U32.AND UP0, UPT, UR5, 0x1, UPT ;  /* 0x000000010500788c */ /* 0x000fe4000bf05070 */
[----:B------:R-:W-:-:S07]  /*3280*/  UIADD3 UR8, UPT, UPT, UR6, 0x8, URZ ;  /* 0x0000000806087890 */ /* 0x000fce000fffe0ff */
[----:B------:R-:W-:Y:S05]  /*3290*/  BRA.U !UP0, `(.L_x_64) ;  /* 0x00000001089c7547 */ /* 0x000fea000b800000 */
[----:B------:R-:W-:Y:S01]  /*32a0*/  ELECT P0, URZ, PT ;  /* 0x0000000000ff782f */ /* 0x000fe20003800000 */
[----:B------:R-:W-:-:S12]  /*32b0*/  BSSY B0, `(.L_x_64) ;  /* 0x0000025000007945 */ /* 0x000fd80003800000 */
[----:B------:R-:W-:Y:S05]  /*32c0*/  @!P0 BRA `(.L_x_65) ;  /* 0x00000000008c8947 */ /* 0x000fea0003800000 */
[----:B------:R-:W-:-:S05]  /*32d0*/  UMOV UR7, 0x10 ;  /* 0x0000001000077882 */ /* 0x000fca0000000000 */
[----:B------:R-:W-:Y:S04]  /*32e0*/  DEPBAR.LE SB1, 0x36 ;  /* 0x00009d800000791a */ /* 0x000fe80000000000 */
[----:B------:R-:W1:Y:S02]  /*32f0*/  UTCATOMSWS.2CTA.FIND_AND_SET.ALIGN UP1, UR7, UR7 ;  /* 0x00000007000775e3 */ /* 0x000e640008220800 */
[----:B-1----:R-:W-:Y:S01]  /*3300*/  MOV R10, UR7 ;  /* 0x00000007000a7c02 */ /* 0x002fe20008000f00 */
[----:B------:R-:W-:Y:S06]  /*3310*/  BRA.U UP1, `(.L_x_66) ;  /* 0x0000000101187547 */ /* 0x000fec000b800000 */
.L_x_67:
[----:B------:R-:W-:Y:S05]  /*3320*/  NANOSLEEP 0x64 ;  /* 0x000000640000795d */ /* 0x000fea0003800000 */
[----:B------:R-:W-:-:S05]  /*3330*/  UMOV UR7, 0x10 ;  /* 0x0000001000077882 */ /* 0x000fca0000000000 */
[----:B------:R-:W-:Y:S04]  /*3340*/  DEPBAR.LE SB1, 0x36 ;  /* 0x00009d800000791a */ /* 0x000fe80000000000 */
[----:B------:R-:W1:Y:S02]  /*3350*/  UTCATOMSWS.2CTA.FIND_AND_SET.ALIGN UP1, UR7, UR7 ;  /* 0x00000007000775e3 */ /* 0x000e640008220800 */
[----:B-1----:R-:W-:Y:S01]  /*3360*/  MOV R10, UR7 ;  /* 0x00000007000a7c02 */ /* 0x002fe20008000f00 */
[----:B------:R-:W-:Y:S05]  /*3370*/  BRA.U !UP1, `(.L_x_67) ;  /* 0xfffffffd09e87547 */ /* 0x000fea000b83ffff */
.L_x_66:
[----:B------:R-:W1:Y:S01]  /*3380*/  LDS R5, [UR6+0x10] ;  /* 0x00001006ff057984 */ /* 0x000e620008000800 */
[----:B------:R-:W-:Y:S01]  /*3390*/  IMAD.U32 R3, RZ, RZ, UR37 ;  /* 0x00000025ff037e24 */ /* 0x000fe2000f8e00ff */
[----:B------:R-:W-:-:S03]  /*33a0*/  MOV R2, UR4 ;  /* 0x0000000400027c02 */ /* 0x000fc60008000f00 */
[----:B------:R-:W-:Y:S01]  /*33b0*/  VIADD R3, R3, 0x190 ;  /* 0x0000019003037836 */ /* 0x000fe20000000000 */
[----:B-1----:R-:W-:-:S04]  /*33c0*/  SHF.L.U32 R5, R5, 0x1f, RZ ;  /* 0x0000001f05057819 */ /* 0x002fc800000006ff */
[----:B------:R-:W1:Y:S02]  /*33d0*/  SYNCS.PHASECHK.TRANS64.TRYWAIT P0, [UR6+0x8], R5 ;  /* 0x00000805ff0075a7 */ /* 0x000e640008001106 */
[----:B-1----:R-:W-:Y:S05]  /*33e0*/  @P0 BRA `(.L_x_68) ;  /* 0x0000000000080947 */ /* 0x002fea0003800000 */
[----:B------:R-:W1:Y:S02]  /*33f0*/  SYNCS.PHASECHK.TRANS64.TRYWAIT P0, [UR6+0x8], R5 ;  /* 0x00000805ff0075a7 */ /* 0x000e640008001106 */
[----:B-1----:R-:W-:Y:S05]  /*3400*/  @!P0 BRA `(.L_x_69) ;  /* 0x0000005000a08947 */ /* 0x002fea0003800000 */
.L_x_68:
[----:B-1----:R-:W-:Y:S01]  /*3410*/  HFMA2 R4, -RZ, RZ, 0, 5.9604644775390625e-08 ;  /* 0x00000001ff047431 */ /* 0x002fe200000001ff */
[----:B------:R-:W-:Y:S01]  /*3420*/  UPRMT UR7, UR4, 0x654, UR8 ;  /* 0x0000065404077896 */ /* 0x000fe20008000008 */
[----:B------:R-:W-:Y:S01]  /*3430*/  IMAD.MOV.U32 R7, RZ, RZ, 0xffff ;  /* 0x0000ffffff077424 */ /* 0x000fe200078e00ff */
[----:B------:R-:W-:Y:S01]  /*3440*/  PRMT R2, R2, 0x654, R3 ;  /* 0x0000065402027816 */ /* 0x000fe20000000003 */
[----:B------:R-:W-:Y:S02]  /*3450*/  IMAD.MOV.U32 R5, RZ, RZ, 0x4 ;  /* 0x00000004ff057424 */ /* 0x000fe400078e00ff */
[----:B------:R-:W-:Y:S01]  /*3460*/  IMAD.SHL.U32 R9, R10, 0x20, RZ ;  /* 0x000000200a097824 */ /* 0x000fe200078e00ff */
[----:B------:R-:W-:Y:S02]  /*3470*/  MOV R3, UR7 ;  /* 0x0000000700037c02 */ /* 0x000fe40008000f00 */
[-C--:B------:R-:W-:Y:S01]  /*3480*/  SHF.L.U32 R7, R7, R10.reuse, RZ ;  /* 0x0000000a07077219 */ /* 0x080fe200000006ff */
[----:B------:R1:W-:Y:S01]  /*3490*/  SYNCS.ARRIVE.TRANS64.RED RZ, [UR7], R5 ;  /* 0x00000005ffff79a7 */ /* 0x0003e20008000407 */
[----:B------:R-:W-:Y:S01]  /*34a0*/  SHF.L.U32 R6, R4, R10, RZ ;  /* 0x0000000a04067219 */ /* 0x000fe200000006ff */
[----:B------:R1:W-:Y:S04]  /*34b0*/  STS [UR37+0x190], R9 ;  /* 0x00019009ff007988 */ /* 0x0003e80008000825 */
[----:B------:R1:W-:Y:S04]  /*34c0*/  STAS [R2.64], R10 ;  /* 0x0000000a02007dbd */ /* 0x0003e8000c0008ff */
[----:B------:R1:W-:Y:S04]  /*34d0*/  ATOMS.OR RZ, [UR6+0x14], R7 ;  /* 0x00001407ffff798c */ /* 0x0003e8000b000006 */
[----:B------:R1:W-:Y:S04]  /*34e0*/  ATOMS.OR RZ, [UR6+0x18], R6 ;  /* 0x00001806ffff798c */ /* 0x0003e8000b000006 */
[----:B------:R1:W-:Y:S02]  /*34f0*/  ATOMS.XOR RZ, [UR6+0x10], R4 ;  /* 0x00001004ffff798c */ /* 0x0003e4000b800006 */
.L_x_65:
[----:B------:R-:W-:Y:S05]  /*3500*/  BSYNC B0 ;  /* 0x0000000000007941 */ /* 0x000fea0003800000 */
.L_x_64:
[----:B------:R-:W-:Y:S05]  /*3510*/  BRA.U UP0, `(.L_x_70) ;  /* 0x00000001006c7547 */ /* 0x000fea000b800000 */
[----:B------:R-:W-:-:S03]  /*3520*/  UMOV UR7, 0xffffffff ;  /* 0xffffffff00077882 */ /* 0x000fc60000000000 */
[----:B------:R-:W-:Y:S05]  /*3530*/  BRA.DIV UR7, `(.L_x_71) ;  /* 0x00000052076c7947 */ /* 0x000fea000b800000 */
[----:B------:R-:W-:-:S13]  /*3540*/  ELECT P6, URZ, PT ;  /* 0x0000000000ff782f */ /* 0x000fda00038c0000 */
.L_x_169:
[----:B------:R-:W-:Y:S05]  /*3550*/  @!P6 BRA `(.L_x_70) ;  /* 0x00000000005ce947 */ /* 0x000fea0003800000 */
[----:B-1----:R-:W1:Y:S02]  /*3560*/  LDS R3, [UR6+0x10] ;  /* 0x00001006ff037984 */ /* 0x002e640008000800 */
[----:B-1----:R-:W-:-:S04]  /*3570*/  SHF.L.U32 R3, R3, 0x1f, RZ ;  /* 0x0000001f03037819 */ /* 0x002fc800000006ff */
[----:B------:R-:W1:Y:S02]  /*3580*/  SYNCS.PHASECHK.TRANS64.TRYWAIT P0, [UR6+0x8], R3 ;  /* 0x00000803ff0075a7 */ /* 0x000e640008001106 */
[----:B-1----:R-:W-:Y:S05]  /*3590*/  @P0 BRA `(.L_x_72) ;  /* 0x0000000000080947 */ /* 0x002fea0003800000 */
[----:B------:R-:W1:Y:S02]  /*35a0*/  SYNCS.PHASECHK.TRANS64.TRYWAIT P0, [UR6+0x8], R3 ;  /* 0x00000803ff0075a7 */ /* 0x000e640008001106 */
[----:B-1----:R-:W-:Y:S05]  /*35b0*/  @!P0 BRA `(.L_x_73) ;  /* 0x00000050006c8947 */ /* 0x002fea0003800000 */
.L_x_72:
[----:B------:R-:W2:Y:S01]  /*35c0*/  LDS R5, [UR37+0x190] ;  /* 0x00019025ff057984 */ /* 0x000ea20008000800 */
[----:B-1----:R-:W-:Y:S02]  /*35d0*/  HFMA2 R2, -RZ, RZ, 0, 5.9604644775390625e-08 ;  /* 0x00000001ff027431 */ /* 0x002fe400000001ff */
[----:B------:R-:W-:Y:S01]  /*35e0*/  IMAD.MOV.U32 R3, RZ, RZ, 0xffff ;  /* 0x0000ffffff037424 */ /* 0x000fe200078e00ff */
[----:B------:R-:W-:Y:S01]  /*35f0*/  UPRMT UR7, UR4, 0x654, UR8 ;  /* 0x0000065404077896 */ /* 0x000fe20008000008 */
[----:B--2---:R-:W-:-:S03]  /*3600*/  IMAD.SHL.U32 R4, R5, 0x20, RZ ;  /* 0x0000002005047824 */ /* 0x004fc600078e00ff */
[-C--:B------:R-:W-:Y:S02]  /*3610*/  SHF.L.U32 R3, R3, R5.reuse, RZ ;  /* 0x0000000503037219 */ /* 0x080fe400000006ff */
[----:B------:R-:W-:Y:S01]  /*3620*/  SHF.L.U32 R5, R2, R5, RZ ;  /* 0x0000000502057219 */ /* 0x000fe200000006ff */
[----:B------:R2:W-:Y:S04]  /*3630*/  STS [UR37+0x190], R4 ;  /* 0x00019004ff007988 */ /* 0x0005e80008000825 */
[----:B------:R2:W-:Y:S04]  /*3640*/  ATOMS.OR RZ, [UR6+0x14], R3 ;  /* 0x00001403ffff798c */ /* 0x0005e8000b000006 */
[----:B------:R2:W-:Y:S01]  /*3650*/  ATOMS.OR RZ, [UR6+0x18], R5 ;  /* 0x00001805ffff798c */ /* 0x0005e2000b000006 */
[----:B------:R-:W-:Y:S03]  /*3660*/  SYNCS.ARRIVE.TRANS64.RED.A1T0 RZ, [UR7], RZ ;  /* 0x000000ffffff79a7 */ /* 0x000fe60008100407 */
[----:B------:R2:W-:Y:S01]  /*3670*/  ATOMS.XOR RZ, [UR6+0x10], R2 ;  /* 0x00001002ffff798c */ /* 0x0005e2000b800006 */
[----:B------:R-:W-:Y:S05]  /*3680*/  BRA `(.L_x_70) ;  /* 0x0000000000107947 */ /* 0x000fea0003800000 */
.L_x_63:
[----:B------:R-:W-:-:S05]  /*3690*/  MOV R2, 0xffffffff ;  /* 0xffffffff00027802 */ /* 0x000fca0000000f00 */
[----:B------:R1:W-:Y:S02]  /*36a0*/  STS [UR37+0x190], R2 ;  /* 0x00019002ff007988 */ /* 0x0003e40008000825 */
[----:B-1----:R-:W-:Y:S02]  /*36b0*/  MOV R2, 0x36d0 ;  /* 0x000036d000027802 */ /* 0x002fe40000000f00 */
[----:B-----5:R-:W-:Y:S05]  /*36c0*/  CALL.REL.NOINC `($__internal_1_$__cuda_sm10x_tcgen05_guardrail_trap_phase_invalid_during_alloc) ;  /* 0x0000005400cc7944 */ /* 0x020fea0003c00000 */
.L_x_70:
[----:B------:R-:W-:Y:S05]  /*36d0*/  WARPSYNC.ALL ;  /* 0x0000000000007948 */ /* 0x000fea0003800000 */
[----:B------:R-:W3:Y:S01]  /*36e0*/  S2UR UR7, SR_CgaCtaId ;  /* 0x00000000000779c3 */ /* 0x000ee20000008800 */
[----:B------:R-:W-:Y:S01]  /*36f0*/  UMOV UR6, 0x400 ;  /* 0x0000040000067882 */ /* 0x000fe20000000000 */
[----:B------:R-:W-:-:S06]  /*3700*/  NOP ;  /* 0x0000000000007918 */ /* 0x000fcc0000000000 */
[----:B------:R-:W-:Y:S06]  /*3710*/  BAR.ARV 0x6, 0xa0 ;  /* 0x0182800000007b1d */ /* 0x000fec0000002000 */
[----:B------:R-:W4:Y:S01]  /*3720*/  LDCU UR8, c[0x0][0x38c] ;  /* 0x00007180ff0877ac */ /* 0x000f220008000800 */
[----:B------:R-:W-:Y:S01]  /*3730*/  LOP3.LUT R0, R0, 0xffff, RZ, 0xc0, !PT ;  /* 0x0000ffff00007812 */ /* 0x000fe200078ec0ff */
[----:B-1----:R-:W-:Y:S01]  /*3740*/  IMAD.MOV.U32 R9, RZ, RZ, 0x1 ;  /* 0x00000001ff097424 */ /* 0x002fe200078e00ff */
[----:B------:R-:W-:Y:S01]  /*3750*/  LOP3.LUT R8, R8, 0xffff, RZ, 0xc0, !PT ;  /* 0x0000ffff08087812 */ /* 0x000fe200078ec0ff */
[----:B------:R-:W-:Y:S01]  /*3760*/  UMOV UR19, URZ ;  /* 0x000000ff00137c82 */ /* 0x000fe20008000000 */
[----:B------:R-:W-:Y:S01]  /*3770*/  R2UR UR11, R0 ;  /* 0x00000000000b72ca */ /* 0x000fe200000e0000 */
[----:B------:R-:W-:Y:S01]  /*3780*/  UMOV UR18, URZ ;  /* 0x000000ff00127c82 */ /* 0x000fe20008000000 */
[----:B------:R-:W-:Y:S01]  /*3790*/  R2UR UR12, R8 ;  /* 0x00000000080c72ca */ /* 0x000fe200000e0000 */
[----:B------:R-:W-:Y:S01]  /*37a0*/  IMAD.MOV.U32 R8, RZ, RZ, RZ ;  /* 0x000000ffff087224 */ /* 0x000fe200078e00ff */
[----:B------:R-:W-:Y:S01]  /*37b0*/  UMOV UR17, URZ ;  /* 0x000000ff00117c82 */ /* 0x000fe20008000000 */
[----:B---3--:R-:W-:-:S02]  /*37c0*/  ULEA UR7, UR7, UR6, 0x18 ;  /* 0x0000000607077291 */ /* 0x008fc4000f8ec0ff */
[----:B------:R-:W-:Y:S02]  /*37d0*/  UISETP.NE.AND UP2, UPT, UR5, URZ, UPT ;  /* 0x000000ff0500728c */ /* 0x000fe4000bf45270 */
[----:B------:R-:W-:Y:S02]  /*37e0*/  UIADD3 UR13, UPT, UPT, UR7, 0x6400, URZ ;  /* 0x00006400070d7890 */ /* 0x000fe4000fffe0ff */
[----:B------:R-:W-:Y:S02]  /*37f0*/  UIADD3 UR14, UPT, UPT, UR7, 0x2e400, URZ ;  /* 0x0002e400070e7890 */ /* 0x000fe4000fffe0ff */
[----:B----4-:R-:W-:Y:S01]  /*3800*/  UIADD3 UR8, UPT, UPT, UR8, 0x3f, URZ ;  /* 0x0000003f08087890 */ /* 0x010fe2000fffe0ff */
[----:B--2---:R-:W1:Y:S01]  /*3810*/  LDS R2, [UR7+0x190] ;  /* 0x00019007ff027984 */ /* 0x004e620008000800 */
[----:B------:R-:W-:Y:S02]  /*3820*/  USHF.R.U32.HI UR13, URZ, 0x4, UR13 ;  /* 0x00000004ff0d7899 */ /* 0x000fe4000801160d */
[----:B------:R-:W-:-:S02]  /*3830*/  USHF.R.S32.HI UR6, URZ, 0x1f, UR8 ;  /* 0x0000001fff067899 */ /* 0x000fc40008011408 */
[----:B------:R-:W-:Y:S02]  /*3840*/  USHF.R.U32.HI UR14, URZ, 0x4, UR14 ;  /* 0x00000004ff0e7899 */ /* 0x000fe4000801160e */
[----:B------:R-:W-:Y:S02]  /*3850*/  ULEA.HI UR6, UR6, UR8, URZ, 0x6 ;  /* 0x0000000806067291 */ /* 0x000fe4000f8f30ff */
[----:B------:R-:W-:Y:S02]  /*3860*/  ULOP3.LUT UR13, UR13, 0x3fff, URZ, 0xc0, !UPT ;  /* 0x00003fff0d0d7892 */ /* 0x000fe4000f8ec0ff */
[----:B------:R-:W-:Y:S02]  /*3870*/  USHF.R.S32.HI UR6, URZ, 0x6, UR6 ;  /* 0x00000006ff067899 */ /* 0x000fe40008011406 */
[----:B------:R-:W-:Y:S02]  /*3880*/  ULOP3.LUT UR14, UR14, 0x3fff, URZ, 0xc0, !UPT ;  /* 0x00003fff0e0e7892 */ /* 0x000fe4000f8ec0ff */
[----:B------:R-:W-:Y:S01]  /*3890*/  UISETP.LT.AND UP0, UPT, UR6, 0x1, UPT ;  /* 0x000000010600788c */ /* 0x000fe2000bf01270 */
[----:B------:R-:W-:Y:S01]  /*38a0*/  UMOV UR28, 0x0 ;  /* 0x00000000001c7882 */ /* 0x000fe20000000000 */
[----:B------:R-:W-:Y:S01]  /*38b0*/  UMOV UR29, 0x10100010 ;  /* 0x10100010001d7882 */ /* 0x000fe20000000000 */
[----:B------:R-:W-:-:S02]  /*38c0*/  ULOP3.LUT UR13, UR13, 0x10000, URZ, 0xfc, !UPT ;  /* 0x000100000d0d7892 */ /* 0x000fc4000f8efcff */
[----:B------:R-:W-:Y:S02]  /*38d0*/  ULOP3.LUT UR14, UR14, 0x10000, URZ, 0xfc, !UPT ;  /* 0x000100000e0e7892 */ /* 0x000fe4000f8efcff */
[----:B------:R-:W-:Y:S01]  /*38e0*/  USEL UR20, UR6, 0x1, !UP0 ;  /* 0x0000000106147887 */ /* 0x000fe2000c000000 */
[----:B------:R-:W-:Y:S01]  /*38f0*/  UMOV UR26, 0x0 ;  /* 0x00000000001a7882 */ /* 0x000fe20000000000 */
[----:B------:R-:W-:Y:S01]  /*3900*/  UMOV UR27, 0x10100010 ;  /* 0x10100010001b7882 */ /* 0x000fe20000000000 */
[----:B------:R-:W-:Y:S01]  /*3910*/  UMOV UR24, 0x0 ;  /* 0x0000000000187882 */ /* 0x000fe20000000000 */
[----:B------:R-:W-:Y:S01]  /*3920*/  UMOV UR25, 0x10100010 ;  /* 0x1010001000197882 */ /* 0x000fe20000000000 */
[----:B------:R-:W-:Y:S01]  /*3930*/  UMOV UR22, 0x0 ;  /* 0x0000000000167882 */ /* 0x000fe20000000000 */
[----:B------:R-:W-:Y:S01]  /*3940*/  UMOV UR23, 0x10100010 ;  /* 0x1010001000177882 */ /* 0x000fe20000000000 */
[----:B-1----:R-:W-:Y:S02]  /*3950*/  R2UR UR21, R2 ;  /* 0x00000000021572ca */ /* 0x002fe400000e0000 */
[----:B------:R-:W-:-:S13]  /*3960*/  CS2R R2, SRZ ;  /* 0x0000000000027805 */ /* 0x000fda000001ff00 */
.L_x_81:
[C---:B------:R-:W-:Y:S02]  /*3970*/  LEA R0, R8.reuse, UR7, 0x3 ;  /* 0x0000000708007c11 */ /* 0x040fe4000f8e18ff */
[----:B------:R-:W-:Y:S02]  /*3980*/  SHF.L.U32 R4, R3, 0x1f, RZ ;  /* 0x0000001f03047819 */ /* 0x000fe400000006ff */
[----:B------:R-:W-:Y:S02]  /*3990*/  LEA R5, R8, UR7, 0x4 ;  /* 0x0000000708057c11 */ /* 0x000fe4000f8e20ff */
[----:B------:R-:W1:Y:S02]  /*39a0*/  SYNCS.PHASECHK.TRANS64.TRYWAIT P0, [R0+URZ+0xe0], R4 ;  /* 0x0000e004000075a7 */ /* 0x000e6400080011ff */
[----:B-1-34-:R-:W-:Y:S05]  /*39b0*/  @!P0 BRA `(.L_x_74) ;  /* 0x0000004c00848947 */ /* 0x01afea0003800000 */
.L_x_170:
[----:B-1----:R-:W1:Y:S01]  /*39c0*/  LDS.128 R4, [R5+0x170] ;  /* 0x0001700005047984 */ /* 0x002e620000000c00 */
[----:B------:R-:W-:Y:S02]  /*39d0*/  VIADD R0, R0, 0xf0 ;  /* 0x000000f000007836 */ /* 0x000fe40000000000 */
[----:B------:R-:W-:Y:S01]  /*39e0*/  VIADD R8, R8, 0x1 ;  /* 0x0000000108087836 */ /* 0x000fe20000000000 */
[----:B------:R-:W-:Y:S01]  /*39f0*/  @!PT LDS RZ, [RZ] ;  /* 0x00000000fffff984 */ /* 0x000fe20000000800 */
[----:B------:R-:W-:Y:S01]  /*3a00*/  @!PT LDS RZ, [RZ] ;  /* 0x00000000fffff984 */ /* 0x000fe20000000800 */
[----:B------:R-:W-:Y:S01]  /*3a10*/  @!PT LDS RZ, [RZ] ;  /* 0x00000000fffff984 */ /* 0x000fe20000000800 */
[----:B------:R-:W-:Y:S01]  /*3a20*/  @!PT LDS RZ, [RZ] ;  /* 0x00000000fffff984 */ /* 0x000fe20000000800 */
[----:B------:R2:W-:Y:S06]  /*3a30*/  MEMBAR.ALL.CTA ;  /* 0x0000000000007992 */ /* 0x0005ec0000008000 */
[----:B--2---:R-:W2:Y:S01]  /*3a40*/  FENCE.VIEW.ASYNC.S ;  /* 0x00000000000073c6 */ /* 0x004ea20000000000 */
[----:B------:R-:W-:-:S04]  /*3a50*/  PRMT R0, RZ, 0x654, R0 ;  /* 0x00000654ff007816 */ /* 0x000fc80000000000 */
[----:B--2---:R2:W-:Y:S01]  /*3a60*/  SYNCS.ARRIVE.TRANS64.RED.A1T0 RZ, [R0+URZ], RZ ;  /* 0x000000ff00ff79a7 */ /* 0x0045e200081004ff */
[----:B-1----:R-:W-:Y:S01]  /*3a70*/  LOP3.LUT P1, RZ, R6, 0x1, RZ, 0xc0, !PT ;  /* 0x0000000106ff7812 */ /* 0x002fe2000782c0ff */
[----:B--2---:R-:W-:-:S12]  /*3a80*/  BRA.U UP2, `(.L_x_75) ;  /* 0x0000000502087547 */ /* 0x004fd8000b800000 */
[----:B------:R-:W1:Y:S01]  /*3a90*/  LDCU UR8, c[0x0][0x38c] ;  /* 0x00007180ff0877ac */ /* 0x000e620008000800 */
[----:B------:R-:W-:Y:S02]  /*3aa0*/  PLOP3.LUT P2, PT, PT, PT, PT, 0x80, 0x8 ;  /* 0x000000000008781c */ /* 0x000fe40003f4f070 */
[----:B------:R-:W-:Y:S01]  /*3ab0*/  SHF.L.U32 R4, R9, 0x1f, RZ ;  /* 0x0000001f09047819 */ /* 0x000fe200000006ff */
[----:B------:R-:W-:Y:S02]  /*3ac0*/  ULEA UR9, UR19, UR7, 0x3 ;  /* 0x0000000713097291 */ /* 0x000fe4000f8e18ff */
[----:B------:R-:W-:Y:S02]  /*3ad0*/  ULEA UR10, UR19, UR21, 0x6 ;  /* 0x00000015130a7291 */ /* 0x000fe4000f8e30ff */
[----:B-1----:R-:W-:-:S06]  /*3ae0*/  UISETP.GE.AND UP0, UPT, UR8, 0x1, UPT ;  /* 0x000000010800788c */ /* 0x002fcc000bf06270 */
[----:B------:R-:W-:-:S05]  /*3af0*/  PLOP3.LUT P0, PT, PT, PT, UP0, 0x80, 0x8 ;  /* 0x000000000008781c */ /* 0x000fca0003f0f008 */
[----:B------:R-:W-:-:S08]  /*3b00*/  @UP0 ULEA UR8, UR18, UR7, 0x3 ;  /* 0x0000000712080291 */ /* 0x000fd0000f8e18ff */
[----:B------:R-:W-:-:S04]  /*3b10*/  @P0 SHF.L.U32 R0, R2, 0x1f, RZ ;  /* 0x0000001f02000819 */ /* 0x000fc800000006ff */
[----:B------:R1:W2:Y:S01]  /*3b20*/  @P0 SYNCS.PHASECHK.TRANS64.TRYWAIT P2, [UR8], R0 ;  /* 0x00000000ff0005a7 */ /* 0x0002a20008041108 */
[----:B------:R-:W3:Y:S02]  /*3b30*/  SYNCS.PHASECHK.TRANS64.TRYWAIT P0, [UR9+0x120], R4 ;  /* 0x00012004ff0075a7 */ /* 0x000ee40008001109 */
[----:B-123--:R-:W-:Y:S05]  /*3b40*/  @!P0 BRA `(.L_x_76) ;  /* 0x0000004c00348947 */ /* 0x00efea0003800000 */
.L_x_172:
[----:B------:R-:W-:Y:S01]  /*3b50*/  UMOV UR16, UR17 ;  /* 0x0000001100107c82 */ /* 0x000fe20008000000 */
[----:B------:R-:W-:Y:S05]  /*3b60*/  BRA.U !UP0, `(.L_x_77) ;  /* 0x0000000108c07547 */ /* 0x000fea000b800000 */
[----:B------:R-:W-:Y:S02]  /*3b70*/  UIADD3 UR16, UPT, UPT, UR20, UR17, URZ ;  /* 0x0000001114107290 */ /* 0x000fe4000fffe0ff */
[----:B------:R-:W-:Y:S01]  /*3b80*/  UPLOP3.LUT UP3, UPT, UPT, UPT, UPT, 0x40, 0x4 ;  /* 0x000000000004789c */ /* 0x000fe20003f6e870 */
[----:B------:R-:W-:Y:S01]  /*3b90*/  UMOV UR15, UR6 ;  /* 0x00000006000f7c82 */ /* 0x000fe20008000000 */
[----:B------:R-:W-:-:S09]  /*3ba0*/  UMOV UR46, UR18 ;  /* 0x00000012002e7c82 */ /* 0x000fd20008000000 */
.L_x_80:
[----:B--2---:R-:W-:Y:S01]  /*3bb0*/  ULEA UR8, UR46, UR7, 0x3 ;  /* 0x000000072e087291 */ /* 0x004fe2000f8e18ff */
[----:B---3--:R-:W-:Y:S11]  /*3bc0*/  @P2 BRA `(.L_x_78) ;  /* 0x00000000000c2947 */ /* 0x008ff60003800000 */
[----:B-1----:R-:W-:Y:S04]  /*3bd0*/  SHF.L.U32 R4, R2, 0x1f, RZ ;  /* 0x0000001f02047819 */ /* 0x002fe800000006ff */
[----:B------:R-:W1:Y:S02]  /*3be0*/  SYNCS.PHASECHK.TRANS64.TRYWAIT P0, [UR8], R4 ;  /* 0x00000004ff0075a7 */ /* 0x000e640008001108 */
[----:B-1----:R-:W-:Y:S05]  /*3bf0*/  @!P0 BRA `(.L_x_79) ;  /* 0x0000004c00208947 */ /* 0x002fea0003800000 */
.L_x_78:
[----:B------:R-:W-:Y:S01]  /*3c00*/  UISETP.NE.AND UP0, UPT, UR15, 0x1, UPT ;  /* 0x000000010f00788c */ /* 0x000fe2000bf05270 */
[----:B------:R-:W-:Y:S01]  /*3c10*/  PLOP3.LUT P2, PT, PT, PT, PT, 0x80, 0x8 ;  /* 0x000000000008781c */ /* 0x000fe20003f4f070 */
[----:B------:R-:W-:Y:S02]  /*3c20*/  UIADD3 UR18, UPT, UPT, UR46, 0x1, URZ ;  /* 0x000000012e127890 */ /* 0x000fe4000fffe0ff */
[----:B------:R-:W-:Y:S02]  /*3c30*/  ULEA UR32, UR46, UR14, 0x8 ;  /* 0x0000000e2e207291 */ /* 0x000fe4000f8e40ff */
[----:B------:R-:W-:Y:S01]  /*3c40*/  UISETP.NE.AND UP1, UPT, UR18, 0xa, UPT ;  /* 0x0000000a1200788c */ /* 0x000fe2000bf25270 */
[----:B------:R-:W-:Y:S01]  /*3c50*/  PLOP3.LUT P0, PT, PT, PT, UP0, 0x80, 0x8 ;  /* 0x000000000008781c */ /* 0x000fe20003f0f008 */
[----:B------:R-:W-:Y:S02]  /*3c60*/  UIADD3 UR44, UPT, UPT, UR32, 0x2, URZ ;  /* 0x00000002202c7890 */ /* 0x000fe4000fffe0ff */
[----:B------:R-:W-:Y:S02]  /*3c70*/  USEL UR31, URZ, 0x1, UP1 ;  /* 0x00000001ff1f7887 */ /* 0x000fe40008800000 */
[----:B------:R-:W-:Y:S02]  /*3c80*/  USEL UR18, UR18, URZ, UP1 ;  /* 0x000000ff12127287 */ /* 0x000fe40008800000 */
[----:B------:R-:W-:Y:S02]  /*3c90*/  UIADD3 UR40, UPT, UPT, UR32, 0x4, URZ ;  /* 0x0000000420287890 */ /* 0x000fe4000fffe0ff */
[----:B------:R-:W-:Y:S01]  /*3ca0*/  @UP0 ULEA UR30, UR18, UR7, 0x3 ;  /* 0x00000007121e0291 */ /* 0x000fe2000f8e18ff */
[----:B------:R-:W-:Y:S01]  /*3cb0*/  LOP3.LUT R2, R2, UR31, RZ, 0x3c, !PT ;  /* 0x0000001f02027c12 */ /* 0x000fe2000f8e3cff */
[----:B------:R-:W-:Y:S02]  /*3cc0*/  UIADD3 UR36, UPT, UPT, UR32, 0x6, URZ ;  /* 0x0000000620247890 */ /* 0x000fe4000fffe0ff */
[----:B------:R-:W-:Y:S01]  /*3cd0*/  UIADD3 UR8, UPT, UPT, UR8, 0x50, URZ ;  /* 0x0000005008087890 */ /* 0x000fe2000fffe0ff */
[----:B-1----:R-:W-:Y:S01]  /*3ce0*/  @P0 SHF.L.U32 R0, R2, 0x1f, RZ ;  /* 0x0000001f02000819 */ /* 0x002fe200000006ff */
[----:B------:R-:W-:Y:S02]  /*3cf0*/  UIADD3 UR17, UPT, UPT, UR17, 0x1, URZ ;  /* 0x0000000111117890 */ /* 0x000fe4000fffe0ff */
[----:B------:R-:W-:Y:S01]  /*3d00*/  UIADD3 UR15, UPT, UPT, UR15, -0x1, URZ ;  /* 0xffffffff0f0f7890 */ /* 0x000fe2000fffe0ff */
[----:B------:R2:W3:Y:S01]  /*3d10*/  @P0 SYNCS.PHASECHK.TRANS64.TRYWAIT P2, [UR30], R0 ;  /* 0x00000000ff0005a7 */ /* 0x0004e2000804111e */
[----:B------:R-:W-:Y:S02]  /*3d20*/  ULEA UR30, UR46, UR13, 0xa ;  /* 0x0000000d2e1e7291 */ /* 0x000fe4000f8e50ff */
[----:B------:R-:W-:Y:S02]  /*3d30*/  UISETP.NE.AND UP0, UPT, UR17, UR16, UPT ;  /* 0x000000101100728c */ /* 0x000fe4000bf05270 */
[----:B------:R-:W-:Y:S02]  /*3d40*/  UIADD3 UR42, UPT, UPT, UR30, 0x2, URZ ;  /* 0x000000021e2a7890 */ /* 0x000fe4000fffe0ff */
[----:B------:R-:W-:Y:S02]  /*3d50*/  UIADD3 UR38, UPT, UPT, UR30, 0x4, URZ ;  /* 0x000000041e267890 */ /* 0x000fe4000fffe0ff */
[----:B------:R-:W-:Y:S01]  /*3d60*/  UIADD3 UR34, UPT, UPT, UR30, 0x6, URZ ;  /* 0x000000061e227890 */ /* 0x000fe2000fffe0ff */
[----:B------:R-:W-:Y:S01]  /*3d70*/  UMOV UR33, 0x40004040 ;  /* 0x4000404000217882 */ /* 0x000fe20000000000 */
[----:B------:R-:W-:Y:S01]  /*3d80*/  UMOV UR31, 0x40004040 ;  /* 0x40004040001f7882 */ /* 0x000fe20000000000 */
[----:B------:R-:W-:Y:S01]  /*3d90*/  UMOV UR45, 0x40004040 ;  /* 0x40004040002d7882 */ /* 0x000fe20000000000 */
[----:B------:R2:W-:Y:S01]  /*3da0*/  UTCHMMA.2CTA gdesc[UR30], gdesc[UR32], tmem[UR10], tmem[UR28], idesc[UR29], UP3 ;  /* 0x00ff1c201e0075ea */ /* 0x0005e20009a0000a */
[----:B------:R-:W-:Y:S01]  /*3db0*/  UPLOP3.LUT UP3, UPT, UPT, UPT, UPT, 0x80, 0x8 ;  /* 0x000000000008789c */ /* 0x000fe20003f6f070 */
[----:B------:R-:W-:Y:S01]  /*3dc0*/  UMOV UR43, 0x40004040 ;  /* 0x40004040002b7882 */ /* 0x000fe20000000000 */
[----:B------:R-:W-:Y:S01]  /*3dd0*/  UMOV UR41, 0x40004040 ;  /* 0x4000404000297882 */ /* 0x000fe20000000000 */
[----:B------:R2:W-:Y:S01]  /*3de0*/  UTCHMMA.2CTA gdesc[UR42], gdesc[UR44], tmem[UR10], tmem[UR26], idesc[UR27], UPT ;  /* 0x00ff1a2c2a0075ea */ /* 0x0005e2000ba0000a */
[----:B------:R-:W-:Y:S01]  /*3df0*/  UMOV UR39, 0x40004040 ;  /* 0x4000404000277882 */ /* 0x000fe20000000000 */
[----:B------:R-:W-:Y:S01]  /*3e00*/  UMOV UR37, 0x40004040 ;  /* 0x4000404000257882 */ /* 0x000fe20000000000 */
[----:B------:R-:W-:Y:S01]  /*3e10*/  UMOV UR35, 0x40004040 ;  /* 0x4000404000237882 */ /* 0x000fe20000000000 */
[----:B------:R2:W-:Y:S01]  /*3e20*/  UTCHMMA.2CTA gdesc[UR38], gdesc[UR40], tmem[UR10], tmem[UR24], idesc[UR25], UPT ;  /* 0x00ff1828260075ea */ /* 0x0005e2000ba0000a */
[----:B------:R2:W-:Y:S01]  /*3e30*/  UTCHMMA.2CTA gdesc[UR34], gdesc[UR36], tmem[UR10], tmem[UR22], idesc[UR23], UPT ;  /* 0x00ff1624220075ea */ /* 0x0005e2000ba0000a */
[----:B------:R2:W-:Y:S01]  /*3e40*/  UTCBAR.2CTA.MULTICAST [UR8], URZ, UR12 ;  /* 0x000000ff080073e9 */ /* 0x0005e2000820080c */
[----:B------:R-:W-:Y:S01]  /*3e50*/  UMOV UR46, UR18 ;  /* 0x00000012002e7c82 */ /* 0x000fe20008000000 */
[----:B------:R-:W-:Y:S05]  /*3e60*/  BRA.U UP0, `(.L_x_80) ;  /* 0xfffffffd00507547 */ /* 0x000fea000b83ffff */
.L_x_77:
[----:B------:R-:W-:Y:S01]  /*3e70*/  UIADD3 UR9, UPT, UPT, UR9, 0x100, URZ ;  /* 0x0000010009097890 */ /* 0x000fe2000fffe0ff */
[----:B------:R-:W-:-:S08]  /*3e80*/  UMOV UR17, UR16 ;  /* 0x0000001000117c82 */ /* 0x000fd00008000000 */
[----:B------:R4:W-:Y:S01]  /*3e90*/  UTCBAR.2CTA.MULTICAST [UR9], URZ, UR11 ;  /* 0x000000ff090073e9 */ /* 0x0009e2000820080b */
[----:B------:R-:W-:Y:S02]  /*3ea0*/  NOP ;  /* 0x0000000000007918 */ /* 0x000fe40000000000 */
.L_x_75:
[----:B------:R-:W-:Y:S01]  /*3eb0*/  UIADD3 UR19, UPT, UPT, UR19, 0x1, URZ ;  /* 0x0000000113137890 */ /* 0x000fe2000fffe0ff */
[----:B------:R-:W-:-:S03]  /*3ec0*/  ISETP.NE.AND P0, PT, R8, 0x2, PT ;  /* 0x000000020800780c */ /* 0x000fc60003f05270 */
[----:B------:R-:W-:Y:S01]  /*3ed0*/  UISETP.NE.AND UP0, UPT, UR19, 0x4, UPT ;  /* 0x000000041300788c */ /* 0x000fe2000bf05270 */
[----:B-12---:R-:W-:Y:S02]  /*3ee0*/  SEL R0, RZ, 0x1, P0 ;  /* 0x00000001ff007807 */ /* 0x006fe40000000000 */
[----:B------:R-:W-:Y:S01]  /*3ef0*/  SEL R8, R8, RZ, P0 ;  /* 0x000000ff08087207 */ /* 0x000fe20000000000 */
[----:B------:R-:W-:Y:S01]  /*3f00*/  USEL UR8, URZ, 0x1, UP0 ;  /* 0x00000001ff087887 */ /* 0x000fe20008000000 */
[----:B------:R-:W-:Y:S01]  /*3f10*/  LOP3.LUT R3, R3, R0, RZ, 0x3c, !PT ;  /* 0x0000000003037212 */ /* 0x000fe200078e3cff */
[----:B------:R-:W-:-:S04]  /*3f20*/  USEL UR19, UR19, URZ, UP0 ;  /* 0x000000ff13137287 */ /* 0x000fc80008000000 */
[----:B------:R-:W-:Y:S01]  /*3f30*/  LOP3.LUT R9, R9, UR8, RZ, 0x3c, !PT ;  /* 0x0000000809097c12 */ /* 0x000fe2000f8e3cff */
[----:B------:R-:W-:Y:S07]  /*3f40*/  @P1 BRA `(.L_x_81) ;  /* 0xfffffff800881947 */ /* 0x000fee000383ffff */
[----:B------:R-:W1:Y:S01]  /*3f50*/  S2UR UR6, SR_CgaCtaId ;  /* 0x00000000000679c3 */ /* 0x000e620000008800 */
[----:B------:R-:W-:Y:S01]  /*3f60*/  ELECT P0, URZ, PT ;  /* 0x0000000000ff782f */ /* 0x000fe20003800000 */
[----:B------:R-:W-:Y:S01]  /*3f70*/  HFMA2 R0, -RZ, RZ, 0, 5.9604644775390625e-08 ;  /* 0x00000001ff007431 */ /* 0x000fe200000001ff */
[----:B------:R-:W-:-:S05]  /*3f80*/  UMOV UR8, 0x40 ;  /* 0x0000004000087882 */ /* 0x000fca0000000000 */
[----:B------:R-:W-:Y:S01]  /*3f90*/  UVIRTCOUNT.DEALLOC.SMPOOL 0x80 ;  /* 0x000000800000784c */ /* 0x000fe20000000000 */
[----:B------:R-:W-:Y:S02]  /*3fa0*/  UISETP.NE.AND UP0, UPT, UR5, URZ, UPT ;  /* 0x000000ff0500728c */ /* 0x000fe4000bf05270 */
[----:B-1----:R-:W-:-:S09]  /*3fb0*/  ULEA UR6, UR6, UR8, 0x18 ;  /* 0x0000000806067291 */ /* 0x002fd2000f8ec0ff */
[----:B------:R1:W-:Y:S01]  /*3fc0*/  @P0 STS.U8 [UR6+0x1c], R0 ;  /* 0x00001c00ff000988 */ /* 0x0003e20008000006 */
[----:B------:R-:W-:Y:S05]  /*3fd0*/  BRA.U UP0, `(.L_x_82) ;  /* 0x0000000100a07547 */ /* 0x000fea000b800000 */
[----:B------:R-:W-:Y:S01]  /*3fe0*/  UIADD3 UR5, UPT, UPT, UR7, 0x120, URZ ;  /* 0x0000012007057890 */ /* 0x000fe2000fffe0ff */
[----:B------:R-:W-:-:S03]  /*3ff0*/  SHF.L.U32 R2, R9, 0x1f, RZ ;  /* 0x0000001f09027819 */ /* 0x000fc600000006ff */
[----:B------:R-:W-:-:S09]  /*4000*/  ULEA UR8, UR19, UR5, 0x3 ;  /* 0x0000000513087291 */ /* 0x000fd2000f8e18ff */
[----:B------:R-:W2:Y:S02]  /*4010*/  SYNCS.PHASECHK.TRANS64.TRYWAIT P0, [UR8], R2 ;  /* 0x00000002ff0075a7 */ /* 0x000ea40008001108 */
[----:B--2---:R-:W-:Y:S05]  /*4020*/  @!P0 BRA `(.L_x_83) ;  /* 0x00000048002c8947 */ /* 0x004fea0003800000 */
.L_x_175:
[----:B----4-:R-:W-:-:S04]  /*4030*/  UIADD3 UR9, UPT, UPT, UR19, 0x1, URZ ;  /* 0x0000000113097890 */ /* 0x010fc8000fffe0ff */
        /* <DEDUP_REMOVED lines=8> */
.L_x_177:
        /* <DEDUP_REMOVED lines=9> */
.L_x_179:
[----:B------:R-:W-:-:S04]  /*4150*/  UIADD3 UR9, UPT, UPT, UR9, 0x1, URZ ;  /* 0x0000000109097890 */ /* 0x000fc8000fffe0ff */
[----:B------:R-:W-:-:S04]  /*4160*/  UISETP.NE.AND UP1, UPT, UR9, 0x4, UPT ;  /* 0x000000040900788c */ /* 0x000fc8000bf25270 */
[----:B------:R-:W-:Y:S02]  /*4170*/  USEL UR8, URZ, 0x1, UP1 ;  /* 0x00000001ff087887 */ /* 0x000fe40008800000 */
[----:B------:R-:W-:-:S04]  /*4180*/  USEL UR9, UR9, URZ, UP1 ;  /* 0x000000ff09097287 */ /* 0x000fc80008800000 */
[----:B------:R-:W-:Y:S01]  /*4190*/  ULEA UR9, UR9, UR5, 0x3 ;  /* 0x0000000509097291 */ /* 0x000fe2000f8e18ff */
[----:B------:R-:W-:-:S04]  /*41a0*/  LOP3.LUT R2, R2, UR8, RZ, 0x3c, !PT ;  /* 0x0000000802027c12 */ /* 0x000fc8000f8e3cff */
[----:B------:R-:W-:Y:S01]  /*41b0*/  SHF.L.U32 R2, R2, 0x1f, RZ ;  /* 0x0000001f02027819 */ /* 0x000fe200000006ff */
[----:B-1----:R-:W-:-:S04]  /*41c0*/  IMAD.U32 R0, RZ, RZ, UR9 ;  /* 0x00000009ff007e24 */ /* 0x002fc8000f8e00ff */
[----:B------:R1:W2:Y:S03]  /*41d0*/  SYNCS.PHASECHK.TRANS64.TRYWAIT P0, [R0+URZ], R2 ;  /* 0x00000002000075a7 */ /* 0x0002a600080011ff */
[----:B--2---:R-:W-:Y:S05]  /*41e0*/  @!P0 NANOSLEEP.SYNCS 0x989680 ;  /* 0x009896800000895d */ /* 0x004fea0003900000 */
[----:B------:R-:W2:Y:S02]  /*41f0*/  @!P0 SYNCS.PHASECHK.TRANS64 P0, [R0+URZ], R2 ;  /* 0x00000002000085a7 */ /* 0x000ea400080010ff */
[----:B--2---:R-:W-:Y:S05]  /*4200*/  @P0 BRA `(.L_x_86) ;  /* 0x0000000000200947 */ /* 0x004fea0003800000 */
.L_x_87:
[----:B--2---:R2:W4:Y:S02]  /*4210*/  SYNCS.PHASECHK.TRANS64.TRYWAIT P0, [R0+URZ], R2 ;  /* 0x00000002000075a7 */ /* 0x00452400080011ff */
[----:B----4-:R-:W-:Y:S05]  /*4220*/  @!P0 NANOSLEEP.SYNCS 0x989680 ;  /* 0x009896800000895d */ /* 0x010fea0003900000 */
[----:B------:R-:W4:Y:S02]  /*4230*/  @!P0 SYNCS.PHASECHK.TRANS64 P0, [R0+URZ], R2 ;  /* 0x00000002000085a7 */ /* 0x000f2400080010ff */
[----:B----4-:R-:W-:Y:S05]  /*4240*/  @!P0 BRA `(.L_x_87) ;  /* 0xfffffffc00f08947 */ /* 0x010fea000383ffff */
[----:B------:R-:W-:Y:S05]  /*4250*/  BRA `(.L_x_86) ;  /* 0x00000000000c7947 */ /* 0x000fea0003800000 */
.L_x_82:
[----:B------:R-:W-:-:S04]  /*4260*/  UIADD3 UR5, UPT, UPT, UR7, 0x160, URZ ;  /* 0x0000016007057890 */ /* 0x000fc8000fffe0ff */
[----:B------:R-:W-:-:S09]  /*4270*/  UPRMT UR5, UR4, 0x654, UR5 ;  /* 0x0000065404057896 */ /* 0x000fd20008000005 */
[----:B------:R-:W-:Y:S03]  /*4280*/  SYNCS.ARRIVE.TRANS64.RED.A1T0 RZ, [UR5], RZ ;  /* 0x000000ffffff79a7 */ /* 0x000fe60008100405 */
.L_x_86:
[----:B-12---:R-:W-:Y:S01]  /*4290*/  SHF.L.U32 R2, RZ, 0x1f, RZ ;  /* 0x0000001fff027819 */ /* 0x006fe200000006ff */
[----:B------:R-:W-:Y:S01]  /*42a0*/  UIADD3 UR5, UPT, UPT, UR7, 0x160, URZ ;  /* 0x0000016007057890 */ /* 0x000fe2000fffe0ff */
[----:B------:R-:W-:Y:S02]  /*42b0*/  PLOP3.LUT P0, PT, PT, PT, UP0, 0x80, 0x8 ;  /* 0x000000000008781c */ /* 0x000fe40003f0f008 */
[----:B------:R-:W1:Y:S02]  /*42c0*/  SYNCS.PHASECHK.TRANS64.TRYWAIT P1, [UR7+0x160], R2 ;  /* 0x00016002ff0075a7 */ /* 0x000e640008021107 */
[----:B-1----:R-:W-:Y:S09]  /*42d0*/  @!P1 BRA `(.L_x_88) ;  /* 0x0000004400c89947 */ /* 0x002ff20003800000 */
.L_x_181:
[----:B------:R-:W-:Y:S01]  /*42e0*/  @!UP0 UPRMT UR5, UR4, 0x654, UR5 ;  /* 0x0000065404058896 */ /* 0x000fe20008000005 */
[----:B------:R-:W-:Y:S02]  /*42f0*/  UMOV UR8, 0xffff ;  /* 0x0000ffff00087882 */ /* 0x000fe40000000000 */
[----:B------:R-:W-:-:S06]  /*4300*/  UMOV UR4, 0x1 ;  /* 0x0000000100047882 */ /* 0x000fcc0000000000 */
[----:B------:R-:W-:Y:S01]  /*4310*/  @!P0 SYNCS.ARRIVE.TRANS64.RED.A1T0 RZ, [UR5], RZ ;  /* 0x000000ffffff89a7 */ /* 0x000fe20008100405 */
[----:B------:R-:W-:Y:S01]  /*4320*/  NOP ;  /* 0x0000000000007918 */ /* 0x000fe20000000000 */
[----:B-1----:R-:W1:Y:S01]  /*4330*/  LDS R0, [UR6+0x14] ;  /* 0x00001406ff007984 */ /* 0x002e620008000800 */
[----:B------:R-:W-:-:S04]  /*4340*/  ULOP3.LUT UR5, UR21, 0xffff, URZ, 0xc0, !UPT ;  /* 0x0000ffff15057892 */ /* 0x000fc8000f8ec0ff */
[----:B------:R-:W-:-:S04]  /*4350*/  USHF.R.U32.HI UR5, URZ, 0x5, UR5 ;  /* 0x00000005ff057899 */ /* 0x000fc80008011605 */
[----:B------:R-:W-:Y:S02]  /*4360*/  USHF.L.U32 UR8, UR8, UR5, URZ ;  /* 0x0000000508087299 */ /* 0x000fe400080006ff */
[----:B------:R-:W-:-:S04]  /*4370*/  USHF.L.U32 UR4, UR4, UR5, URZ ;  /* 0x0000000504047299 */ /* 0x000fc800080006ff */
[----:B-1----:R-:W-:-:S04]  /*4380*/  LOP3.LUT R0, R0, UR8, RZ, 0xc0, !PT ;  /* 0x0000000800007c12 */ /* 0x002fc8000f8ec0ff */
[----:B------:R-:W-:-:S13]  /*4390*/  ISETP.NE.AND P0, PT, R0, UR8, PT ;  /* 0x0000000800007c0c */ /* 0x000fda000bf05270 */
[----:B------:R-:W-:Y:S05]  /*43a0*/  @P0 BRA `(.L_x_89) ;  /* 0x0000000000580947 */ /* 0x000fea0003800000 */
[----:B------:R-:W1:Y:S02]  /*43b0*/  LDS R0, [UR6+0x18] ;  /* 0x00001806ff007984 */ /* 0x000e640008000800 */
[----:B-1----:R-:W-:-:S04]  /*43c0*/  LOP3.LUT R0, R0, UR4, RZ, 0xc0, !PT ;  /* 0x0000000400007c12 */ /* 0x002fc8000f8ec0ff */
[----:B------:R-:W-:-:S13]  /*43d0*/  ISETP.NE.AND P0, PT, R0, UR4, PT ;  /* 0x0000000400007c0c */ /* 0x000fda000bf05270 */
[----:B------:R-:W-:Y:S05]  /*43e0*/  @P0 BRA `(.L_x_90) ;  /* 0x00000000003c0947 */ /* 0x000fea0003800000 */
[----:B------:R-:W1:Y:S01]  /*43f0*/  S2R R2, SR_LANEID ;  /* 0x0000000000027919 */ /* 0x000e620000000000 */
[----:B------:R-:W-:Y:S01]  /*4400*/  ULOP3.LUT UR8, URZ, UR8, URZ, 0x33, !UPT ;  /* 0x00000008ff087292 */ /* 0x000fe2000f8e33ff */
[----:B------:R-:W-:Y:S02]  /*4410*/  VOTEU.ANY UR7, UPT, PT ;  /* 0x0000000000077886 */ /* 0x000fe400038e0100 */
[----:B------:R-:W-:-:S03]  /*4420*/  UFLO.U32 UR7, UR7 ;  /* 0x00000007000772bd */ /* 0x000fc600080e0000 */
[----:B------:R-:W-:-:S04]  /*4430*/  IMAD.U32 R0, RZ, RZ, UR8 ;  /* 0x00000008ff007e24 */ /* 0x000fc8000f8e00ff */
[----:B------:R2:W3:Y:S02]  /*4440*/  REDUX UR5, R0 ;  /* 0x00000000000573c4 */ /* 0x0004e40000000000 */
[----:B------:R1:W-:Y:S02]  /*4450*/  UTCATOMSWS.AND URZ, UR8 ;  /* 0x0000000800ff79e3 */ /* 0x0003e40008000000 */
[----:B-1----:R-:W-:Y:S02]  /*4460*/  ISETP.EQ.U32.AND P0, PT, R2, UR7, PT ;  /* 0x0000000702007c0c */ /* 0x002fe4000bf02070 */
[----:B--2---:R-:W-:Y:S02]  /*4470*/  LOP3.LUT R0, RZ, UR4, RZ, 0x33, !PT ;  /* 0x00000004ff007c12 */ /* 0x004fe4000f8e33ff */
[----:B---3--:R-:W-:Y:S02]  /*4480*/  MOV R2, UR5 ;  /* 0x0000000500027c02 */ /* 0x008fe40008000f00 */
[----:B------:R-:W1:Y:S07]  /*4490*/  REDUX UR4, R0 ;  /* 0x00000000000473c4 */ /* 0x000e6e0000000000 */
[----:B------:R2:W-:Y:S01]  /*44a0*/  @P0 ATOMS.AND RZ, [UR6+0x14], R2 ;  /* 0x00001402ffff098c */ /* 0x0005e2000a800006 */
[----:B-1----:R-:W-:-:S05]  /*44b0*/  IMAD.U32 R0, RZ, RZ, UR4 ;  /* 0x00000004ff007e24 */ /* 0x002fca000f8e00ff */
[----:B------:R2:W-:Y:S01]  /*44c0*/  @P0 ATOMS.AND RZ, [UR6+0x18], R0 ;  /* 0x00001800ffff098c */ /* 0x0005e2000a800006 */
[----:B------:R-:W-:Y:S05]  /*44d0*/  BRA `(.L_x_91) ;  /* 0x0000000000147947 */ /* 0x000fea0003800000 */
.L_x_90:
[----:B------:R-:W-:Y:S02]  /*44e0*/  MOV R2, 0x4500 ;  /* 0x0000450000027802 */ /* 0x000fe40000000f00 */
[----:B---345:R-:W-:Y:S05]  /*44f0*/  CALL.REL.NOINC `($__internal_0_$__cuda_sm10x_tcgen05_guardrail_trap_col_being_dealloced_not_returned_by_alloc) ;  /* 0x0000004800347944 */ /* 0x038fea0003c00000 */
[----:B------:R-:W-:Y:S05]  /*4500*/  BRA `(.L_x_91) ;  /* 0x0000000000087947 */ /* 0x000fea0003800000 */
.L_x_89:
[----:B------:R-:W-:Y:S02]  /*4510*/  MOV R2, 0x4530 ;  /* 0x0000453000027802 */ /* 0x000fe40000000f00 */
[----:B---345:R-:W-:Y:S05]  /*4520*/  CALL.REL.NOINC `($__internal_2_$__cuda_sm10x_tcgen05_guardrail_trap_unallocated_columns_being_dealloced) ;  /* 0x0000004800407944 */ /* 0x038fea0003c00000 */
.L_x_91:
[----:B------:R-:W-:Y:S01]  /*4530*/  NOP ;  /* 0x0000000000007918 */ /* 0x000fe20000000000 */
[----:B----4-:R-:W-:Y:S05]  /*4540*/  EXIT ;  /* 0x000000000000794d */ /* 0x010fea0003800000 */
.L_x_62:
[----:B------:R-:W-:-:S09]  /*4550*/  UISETP.NE.OR UP5, UPT, UR10, 0x3, !UP5 ;  /* 0x000000030a00788c */ /* 0x000fd2000efa5670 */
[----:B------:R-:W-:Y:S05]  /*4560*/  BRA.U UP5, `(.L_x_92) ;  /* 0x0000000d05b07547 */ /* 0x000fea000b800000 */
[----:B------:R-:W1:Y:S01]  /*4570*/  LDC R0, c[0x0][0xb30] ;  /* 0x0002cc00ff007b82 */ /* 0x000e620000000800 */
[----:B------:R-:W2:Y:S01]  /*4580*/  LDCU.64 UR8, c[0x0][0x888] ;  /* 0x00011100ff0877ac */ /* 0x000ea20008000a00 */
[----:B------:R-:W-:Y:S02]  /*4590*/  HFMA2 R27, -RZ, RZ, 0, 0 ;  /* 0x00000000ff1b7431 */ /* 0x000fe400000001ff */
[----:B------:R-:W-:Y:S01]  /*45a0*/  IMAD.MOV.U32 R29, RZ, RZ, 0x1 ;  /* 0x00000001ff1d7424 */ /* 0x000fe200078e00ff */
[----:B------:R-:W-:Y:S01]  /*45b0*/  MOV R25, 0x2000 ;  /* 0x0000200000197802 */ /* 0x000fe20000000f00 */
[----:B------:R-:W3:Y:S01]  /*45c0*/  LDCU.64 UR4, c[0x0][0x890] ;  /* 0x00011200ff0477ac */ /* 0x000ee20008000a00 */
[----:B------:R-:W-:Y:S01]  /*45d0*/  IMAD.MOV.U32 R28, RZ, RZ, RZ ;  /* 0x000000ffff1c7224 */ /* 0x000fe200078e00ff */
[----:B------:R-:W4:Y:S01]  /*45e0*/  LDC R24, c[0x0][0x370] ;  /* 0x0000dc00ff187b82 */ /* 0x000f220000000800 */
[----:B------:R-:W-:Y:S01]  /*45f0*/  UMOV UR6, 0x400 ;  /* 0x0000040000067882 */ /* 0x000fe20000000000 */
[----:B------:R-:W-:-:S02]  /*4600*/  UPLOP3.LUT UP1, UPT, UPT, UPT, UPT, 0x40, 0x4 ;  /* 0x000000000004789c */ /* 0x000fc40003f2e870 */
[----:B------:R-:W-:Y:S01]  /*4610*/  ULEA UR6, UR37, UR6, 0x18 ;  /* 0x0000000625067291 */ /* 0x000fe2000f8ec0ff */
[----:B------:R-:W-:-:S03]  /*4620*/  UMOV UR13, URZ ;  /* 0x000000ff000d7c82 */ /* 0x000fc60008000000 */
[----:B------:R-:W4:Y:S01]  /*4630*/  LDC R3, c[0x0][0xb0c] ;  /* 0x0002c300ff037b82 */ /* 0x000f220000000800 */
[----:B--2---:R-:W-:Y:S02]  /*4640*/  UISETP.NE.U32.AND UP3, UPT, UR8, URZ, UPT ;  /* 0x000000ff0800728c */ /* 0x004fe4000bf65070 */
[----:B---3--:R-:W-:-:S05]  /*4650*/  UISETP.NE.U32.AND UP4, UPT, UR4, URZ, UPT ;  /* 0x000000ff0400728c */ /* 0x008fca000bf85070 */
[----:B------:R-:W2:Y:S01]  /*4660*/  LDC R18, c[0x0][0xb20] ;  /* 0x0002c800ff127b82 */ /* 0x000ea20000000800 */
[----:B-1----:R-:W-:Y:S01]  /*4670*/  ISETP.NE.AND P1, PT, R0, 0x1, PT ;  /* 0x000000010000780c */ /* 0x002fe20003f25270 */
[----:B------:R-:W-:Y:S02]  /*4680*/  UISETP.NE.AND.EX UP3, UPT, UR9, URZ, UPT, UP3 ;  /* 0x000000ff0900728c */ /* 0x000fe4000bf65330 */
[----:B------:R-:W-:-:S04]  /*4690*/  UISETP.NE.AND.EX UP4, UPT, UR5, URZ, UPT, UP4 ;  /* 0x000000ff0500728c */ /* 0x000fc8000bf85340 */
[----:B------:R-:W1:Y:S08]  /*46a0*/  LDC.64 R30, c[0x0][0x348] ;  /* 0x0000d200ff1e7b82 */ /* 0x000e700000000a00 */
[----:B------:R-:W3:Y:S08]  /*46b0*/  LDC.64 R16, c[0x0][0xb10] ;  /* 0x0002c400ff107b82 */ /* 0x000ef00000000a00 */
[----:B------:R-:W1:Y:S08]  /*46c0*/  LDC.64 R6, c[0x0][0xb18] ;  /* 0x0002c600ff067b82 */ /* 0x000e700000000a00 */
[----:B------:R-:W1:Y:S08]  /*46d0*/  LDC.64 R4, c[0x0][0xb28] ;  /* 0x0002ca00ff047b82 */ /* 0x000e700000000a00 */
[----:B--2-4-:R-:W1:Y:S02]  /*46e0*/  LDC R19, c[0x0][0x374] ;  /* 0x0000dd00ff137b82 */ /* 0x014e640000000800 */
.L_x_101:
[C---:B------:R-:W-:Y:S02]  /*46f0*/  LEA R0, R28.reuse, UR6, 0x3 ;  /* 0x000000061c007c11 */ /* 0x040fe4000f8e18ff */
[----:B------:R-:W-:Y:S02]  /*4700*/  SHF.L.U32 R2, R27, 0x1f, RZ ;  /* 0x0000001f1b027819 */ /* 0x000fe400000006ff */
[----:B------:R-:W-:Y:S02]  /*4710*/  LEA R20, R28, UR6, 0x4 ;  /* 0x000000061c147c11 */ /* 0x000fe4000f8e20ff */
[----:B--2---:R-:W2:Y:S02]  /*4720*/  SYNCS.PHASECHK.TRANS64.TRYWAIT P0, [R0+URZ+0xe0], R2 ;  /* 0x0000e002000075a7 */ /* 0x004ea400080011ff */
[----:B--2---:R-:W-:Y:S05]  /*4730*/  @!P0 BRA `(.L_x_93) ;  /* 0x0000004000c88947 */ /* 0x004fea0003800000 */
.L_x_182:
[----:B------:R-:W-:Y:S01]  /*4740*/  ISETP.GE.AND P0, PT, R40, 0x1, PT ;  /* 0x000000012800780c */ /* 0x000fe20003f06270 */
[----:B------:R-:W4:Y:S01]  /*4750*/  LDS.128 R20, [R20+0x170] ;  /* 0x0001700014147984 */ /* 0x000f220000000c00 */
[----:B--2---:R-:W-:Y:S01]  /*4760*/  VIADD R0, R0, 0xf0 ;  /* 0x000000f000007836 */ /* 0x004fe20000000000 */
[----:B------:R-:W-:Y:S01]  /*4770*/  @!PT LDS RZ, [RZ] ;  /* 0x00000000fffff984 */ /* 0x000fe20000000800 */
[----:B------:R-:W-:Y:S01]  /*4780*/  @!PT LDS RZ, [RZ] ;  /* 0x00000000fffff984 */ /* 0x000fe20000000800 */
[----:B------:R-:W-:Y:S01]  /*4790*/  @!PT LDS RZ, [RZ] ;  /* 0x00000000fffff984 */ /* 0x000fe20000000800 */
[----:B------:R-:W-:Y:S01]  /*47a0*/  @!PT LDS RZ, [RZ] ;  /* 0x00000000fffff984 */ /* 0x000fe20000000800 */
[----:B------:R2:W-:Y:S06]  /*47b0*/  MEMBAR.ALL.CTA ;  /* 0x0000000000007992 */ /* 0x0005ec0000008000 */
[----:B--2---:R-:W2:Y:S01]  /*47c0*/  FENCE.VIEW.ASYNC.S ;  /* 0x00000000000073c6 */ /* 0x004ea20000000000 */
[----:B------:R-:W-:Y:S04]  /*47d0*/  PRMT R0, RZ, 0x654, R0 ;  /* 0x00000654ff007816 */ /* 0x000fe80000000000 */
[----:B--2---:R2:W-:Y:S01]  /*47e0*/  SYNCS.ARRIVE.TRANS64.RED.A1T0 RZ, [R0+URZ], RZ ;  /* 0x000000ff00ff79a7 */ /* 0x0045e200081004ff */
[----:B----4-:R-:W-:Y:S11]  /*47f0*/  LOP3.LUT P3, RZ, R22, 0x1, RZ, 0xc0, !PT ;  /* 0x0000000116ff7812 */ /* 0x010ff6000786c0ff */
[----:B------:R-:W-:Y:S02]  /*4800*/  @!UPT UIADD3 URZ, UPT, UPT, URZ, URZ, URZ ;  /* 0x000000fffffff290 */ /* 0x000fe4000fffe0ff */
[----:B------:R-:W-:Y:S02]  /*4810*/  @P3 MOV R11, R20 ;  /* 0x00000014000b3202 */ /* 0x000fe40000000f00 */
[----:B------:R-:W-:Y:S01]  /*4820*/  @P3 LOP3.LUT R10, R21, 0xffff, RZ, 0xc0, !PT ;  /* 0x0000ffff150a3812 */ /* 0x000fe200078ec0ff */
[----:B--2---:R-:W-:Y:S06]  /*4830*/  @!P0 BRA `(.L_x_94) ;  /* 0x0000000000a48947 */ /* 0x004fec0003800000 */
[-C--:B-1----:R-:W-:Y:S01]  /*4840*/  IMAD.HI.U32 R0, R19, R7.reuse, RZ ;  /* 0x0000000713007227 */ /* 0x082fe200078e00ff */
[----:B------:R-:W-:Y:S02]  /*4850*/  ISETP.NE.AND P0, PT, R6, 0x1, PT ;  /* 0x000000010600780c */ /* 0x000fe40003f05270 */
[----:B------:R-:W-:Y:S01]  /*4860*/  ISETP.NE.AND P2, PT, R40, 0x1, PT ;  /* 0x000000012800780c */ /* 0x000fe20003f45270 */
[----:B---3--:R-:W-:Y:S01]  /*4870*/  IMAD.HI.U32 R9, R24, R16, RZ ;  /* 0x0000001018097227 */ /* 0x008fe200078e00ff */
[----:B------:R-:W-:Y:S02]  /*4880*/  SHF.R.U32.HI R0, RZ, R18, R0 ;  /* 0x00000012ff007219 */ /* 0x000fe40000011600 */
[----:B------:R-:W-:Y:S01]  /*4890*/  ISETP.NE.AND P4, PT, R3, 0x1, PT ;  /* 0x000000010300780c */ /* 0x000fe20003f85270 */
[----:B------:R-:W-:Y:S01]  /*48a0*/  IMAD.HI.U32 R13, R10, R7, RZ ;  /* 0x000000070a0d7227 */ /* 0x000fe200078e00ff */
[----:B------:R-:W-:Y:S02]  /*48b0*/  SHF.R.U32.HI R9, RZ, R17, R9 ;  /* 0x00000011ff097219 */ /* 0x000fe40000011609 */
[----:B------:R-:W-:Y:S01]  /*48c0*/  SEL R0, R19, R0, !P0 ;  /* 0x0000000013007207 */ /* 0x000fe20004000000 */
[----:B------:R-:W-:Y:S01]  /*48d0*/  IMAD.HI.U32 R12, R11, R16, RZ ;  /* 0x000000100b0c7227 */ /* 0x000fe200078e00ff */
[----:B------:R-:W-:Y:S03]  /*48e0*/  SEL R9, R24, R9, !P4 ;  /* 0x0000000918097207 */ /* 0x000fe60006000000 */
[-C--:B------:R-:W-:Y:S01]  /*48f0*/  IMAD.HI.U32 R8, R0, R4.reuse, RZ ;  /* 0x0000000400087227 */ /* 0x080fe200078e00ff */
[----:B------:R-:W-:Y:S03]  /*4900*/  SHF.R.U32.HI R12, RZ, R17, R12 ;  /* 0x00000011ff0c7219 */ /* 0x000fe6000001160c */
[----:B------:R-:W-:Y:S01]  /*4910*/  IMAD.HI.U32 R2, R9, R4, RZ ;  /* 0x0000000409027227 */ /* 0x000fe200078e00ff */
[-C--:B------:R-:W-:Y:S02]  /*4920*/  @P2 SHF.R.U32.HI R0, RZ, R5.reuse, R8 ;  /* 0x00000005ff002219 */ /* 0x080fe40000011608 */
[----:B------:R-:W-:Y:S02]  /*4930*/  SHF.R.U32.HI R8, RZ, R18, R13 ;  /* 0x00000012ff087219 */ /* 0x000fe4000001160d */
[----:B------:R-:W-:Y:S01]  /*4940*/  @P2 SHF.R.U32.HI R9, RZ, R5, R2 ;  /* 0x00000005ff092219 */ /* 0x000fe20000011602 */
[----:B------:R-:W-:Y:S01]  /*4950*/  IMAD R0, R40, R0, RZ ;  /* 0x0000000028007224 */ /* 0x000fe200078e02ff */
[----:B------:R-:W-:Y:S02]  /*4960*/  SEL R8, R10, R8, !P0 ;  /* 0x000000080a087207 */ /* 0x000fe40004000000 */
[----:B------:R-:W-:Y:S01]  /*4970*/  SEL R2, R11, R12, !P4 ;  /* 0x0000000c0b027207 */ /* 0x000fe20006000000 */
[----:B------:R-:W-:Y:S01]  /*4980*/  IMAD R12, R40, R9, RZ ;  /* 0x00000009280c7224 */ /* 0x000fe200078e02ff */
[C---:B------:R-:W-:Y:S01]  /*4990*/  ISETP.GE.AND P0, PT, R8.reuse, R0, PT ;  /* 0x000000000800720c */ /* 0x040fe20003f06270 */
[----:B------:R-:W-:Y:S03]  /*49a0*/  IMAD.HI.U32 R0, R8, R4, RZ ;  /* 0x0000000408007227 */ /* 0x000fe600078e00ff */
[----:B------:R-:W-:Y:S02]  /*49b0*/  ISETP.GE.OR P0, PT, R2, R12, P0 ;  /* 0x0000000c0200720c */ /* 0x000fe40000706670 */
[-C--:B------:R-:W-:Y:S04]  /*49c0*/  SHF.R.U32.HI R0, RZ, R5.reuse, R0 ;  /* 0x00000005ff007219 */ /* 0x080fe80000011600 */
[----:B------:R-:W-:Y:S05]  /*49d0*/  SEL R13, R8, R0, !P2 ;  /* 0x00000000080d7207 */ /* 0x000fea0005000000 */
[----:B------:R-:W-:Y:S02]  /*49e0*/  IMAD.MOV R12, RZ, RZ, -R13 ;  /* 0x000000ffff0c7224 */ /* 0x000fe400078e0a0d */
[----:B------:R-:W-:Y:S04]  /*49f0*/  @!P0 IMAD.HI.U32 R0, R2, R4, RZ ;  /* 0x0000000402008227 */ /* 0x000fe800078e00ff */
[----:B------:R-:W-:Y:S01]  /*4a00*/  IMAD R12, R40, R12, R8 ;  /* 0x0000000c280c7224 */ /* 0x000fe200078e0208 */
[----:B------:R-:W-:Y:S04]  /*4a10*/  @!P0 SHF.R.U32.HI R0, RZ, R5, R0 ;  /* 0x00000005ff008219 */ /* 0x000fe80000011600 */
[----:B------:R-:W-:Y:S04]  /*4a20*/  @!P0 SEL R0, R2, R0, !P2 ;  /* 0x0000000002008207 */ /* 0x000fe80005000000 */
[----:B------:R-:W-:Y:S01]  /*4a30*/  @!P0 IADD3 R13, PT, PT, R13, -R0, RZ ;  /* 0x800000000d0d8210 */ /* 0x000fe20007ffe0ff */
[----:B------:R-:W-:Y:S01]  /*4a40*/  @!P0 IMAD R0, R9, R12, R0 ;  /* 0x0000000c09008224 */ /* 0x000fe200078e0200 */
[----:B------:R-:W-:Y:S01]  /*4a50*/  IADD3 R9, PT, PT, -R8, RZ, RZ ;  /* 0x000000ff08097210 */ /* 0x000fe20007ffe1ff */
[--C-:B------:R-:W-:Y:S02]  /*4a60*/  IMAD.MOV R12, RZ, RZ, -R2.reuse ;  /* 0x000000ffff0c7224 */ /* 0x100fe400078e0a02 */
[----:B------:R-:W-:Y:S02]  /*4a70*/  @!P0 IMAD R8, R13, R40, R2 ;  /* 0x000000280d088224 */ /* 0x000fe400078e0202 */
[----:B------:R-:W-:Y:S02]  /*4a80*/  @!P0 IMAD.MOV.U32 R2, RZ, RZ, R0 ;  /* 0x000000ffff028224 */ /* 0x000fe400078e0000 */
[----:B------:R-:W-:Y:S02]  /*4a90*/  IMAD R11, R3, R12, R11 ;  /* 0x0000000c030b7224 */ /* 0x000fe400078e020b */
[----:B------:R-:W-:Y:S02]  /*4aa0*/  IMAD R10, R6, R9, R10 ;  /* 0x00000009060a7224 */ /* 0x000fe400078e020a */
[----:B------:R-:W-:Y:S02]  /*4ab0*/  IMAD R11, R2, R3, R11 ;  /* 0x00000003020b7224 */ /* 0x000fe400078e020b */
[----:B------:R-:W-:Y:S02]  /*4ac0*/  IMAD R10, R8, R6, R10 ;  /* 0x00000006080a7224 */ /* 0x000fe400078e020a */
.L_x_94:
[----:B------:R-:W-:Y:S05]  /*4ad0*/  BRA.U UP1, `(.L_x_95) ;  /* 0x0000000101107547 */ /* 0x000fea000b800000 */
[----:B------:R-:W-:Y:S04]  /*4ae0*/  MOV R2, UR7 ;  /* 0x0000000700027c02 */ /* 0x000fe80008000f00 */
[----:B------:R-:W-:Y:S04]  /*4af0*/  SHF.L.U32 R2, R2, 0x1f, RZ ;  /* 0x0000001f02027819 */ /* 0x000fe800000006ff */
[----:B------:R-:W2:Y:S02]  /*4b00*/  SYNCS.PHASECHK.TRANS64.TRYWAIT P0, [UR6+0xd8], R2 ;  /* 0x0000d802ff0075a7 */ /* 0x000ea40008001106 */
[----:B--2---:R-:W-:Y:S05]  /*4b10*/  @!P0 BRA `(.L_x_96) ;  /* 0x0000003c00e48947 */ /* 0x004fea0003800000 */
.L_x_95:
[----:B------:R-:W-:Y:S02]  /*4b20*/  R2UR UR11, R14 ;  /* 0x000000000e0b72ca */ /* 0x000fe400000e0000 */
[----:B------:R-:W-:Y:S02]  /*4b30*/  R2UR UR10, R15 ;  /* 0x000000000f0a72ca */ /* 0x000fe400000e0000 */
[----:B------:R-:W-:Y:S04]  /*4b40*/  ISETP.NE.U32.AND P2, PT, RZ, UR4, PT ;  /* 0x00000004ff007c0c */ /* 0x000fe8000bf45070 */
[----:B------:R-:W-:Y:S05]  /*4b50*/  ISETP.NE.AND.EX P2, PT, RZ, UR5, PT, P2 ;  /* 0x00000005ff007c0c */ /* 0x000fea000bf45320 */
[----:B------:R-:W-:Y:S02]  /*4b60*/  USHF.L.U32 UR11, UR11, 0x7, URZ ;  /* 0x000000070b0b7899 */ /* 0x000fe400080006ff */
[----:B------:R-:W-:Y:S01]  /*4b70*/  USHF.L.U32 UR10, UR10, 0x6, URZ ;  /* 0x000000060a0a7899 */ /* 0x000fe200080006ff */
[----:B------:R-:W-:Y:S11]  /*4b80*/  BRA.U !UP4, `(.L_x_97) ;  /* 0x000000010c347547 */ /* 0x000ff6000b800000 */
[----:B------:R-:W-:Y:S01]  /*4b90*/  UPLOP3.LUT UP0, UPT, UPT, UPT, UP3, 0x80, 0x8 ;  /* 0x000000000008789c */ /* 0x000fe20003f0f030 */
[----:B--2---:R-:W-:Y:S02]  /*4ba0*/  HFMA2 R0, -RZ, RZ, 0, 5.9604644775390625e-08 ;  /* 0x00000001ff007431 */ /* 0x004fe400000001ff */
[----:B------:R-:W-:Y:S03]  /*4bb0*/  IMAD.MOV.U32 R92, RZ, RZ, 0x1 ;  /* 0x00000001ff5c7424 */ /* 0x000fe600078e00ff */
[----:B------:R-:W-:Y:S05]  /*4bc0*/  PLOP3.LUT P0, PT, PT, PT, UP0, 0x80, 0x8 ;  /* 0x000000000008781c */ /* 0x000fea0003f0f008 */
[----:B------:R-:W2:Y:S01]  /*4bd0*/  @UP0 LDCU.64 UR14, c[0x0][0x888] ;  /* 0x00011100ff0e07ac */ /* 0x000ea20008000a00 */
[----:B------:R-:W-:Y:S07]  /*4be0*/  @UP0 UIMAD UR8, UR36, UR4, URZ ;  /* 0x00000004240802a4 */ /* 0x000fee000f8e02ff */
[----:B------:R-:W-:Y:S01]  /*4bf0*/  @!P0 PRMT R92, R0, 0x7610, R92 ;  /* 0x00007610005c8816 */ /* 0x000fe2000000005c */
[----:B--2---:R-:W-:Y:S03]  /*4c00*/  @UP0 UIMAD.WIDE UR14, UR8, 0x4, UR14 ;  /* 0x00000004080e08a5 */ /* 0x004fe6000f8e020e */
[----:B------:R-:W2:Y:S03]  /*4c10*/  @!UP0 LDCU UR8, c[0x0][0x880] ;  /* 0x00011000ff0887ac */ /* 0x000ea60008000800 */
[----:B------:R-:W-:Y:S01]  /*4c20*/  IMAD.U32 R8, RZ, RZ, UR14 ;  /* 0x0000000eff087e24 */ /* 0x000fe2000f8e00ff */
[----:B------:R-:W-:Y:S05]  /*4c30*/  MOV R9, UR15 ;  /* 0x0000000f00097c02 */ /* 0x000fea0008000f00 */
[----:B-----5:R4:W5:Y:S02]  /*4c40*/  @P0 LDG.E R49, desc[UR46][R8.64] ;  /* 0x0000002e08310981 */ /* 0x020964000c1e1900 */
[----:B--2-4-:R-:W-:Y:S07]  /*4c50*/  @!P0 IMAD.U32 R49, RZ, RZ, UR8 ;  /* 0x00000008ff318e24 */ /* 0x014fee000f8e00ff */
.L_x_97:
[----:B-----5:R-:W-:Y:S01]  /*4c60*/  @!P2 FSETP.EQ.AND P0, PT, R49, RZ, PT ;  /* 0x000000ff3100a20b */ /* 0x020fe20003f02000 */
[----:B------:R-:W-:Y:S01]  /*4c70*/  @!UPT UIADD3 URZ, UPT, UPT, URZ, URZ, URZ ;  /* 0x000000fffffff290 */ /* 0x000fe2000fffe0ff */
[----:B------:R-:W-:Y:S11]  /*4c80*/  @!P2 BRA `(.L_x_98) ;  /* 0x000000000014a947 */ /* 0x000ff60003800000 */
[----:B------:R-:W-:Y:S02]  /*4c90*/  LOP3.LUT P2, RZ, R92, 0xff, RZ, 0xc0, !PT ;  /* 0x000000ff5cff7812 */ /* 0x000fe4000784c0ff */
[----:B------:R-:W-:Y:S04]  /*4ca0*/  PLOP3.LUT P0, PT, PT, PT, UP0, 0x80, 0x8 ;  /* 0x000000000008781c */ /* 0x000fe80003f0f008 */
[----:B------:R-:W-:Y:S07]  /*4cb0*/  PLOP3.LUT P0, PT, P0, PT, PT, 0x8, 0x80 ;  /* 0x000000000080781c */ /* 0x000fee000070e170 */
[----:B------:R-:W-:Y:S11]  /*4cc0*/  @P2 FSETP.EQ.AND P0, PT, R49, RZ, PT ;  /* 0x000000ff3100220b */ /* 0x000ff60003f02000 */
[----:B------:R-:W-:Y:S02]  /*4cd0*/  @!UPT UIADD3 URZ, UPT, UPT, URZ, URZ, URZ ;  /* 0x000000fffffff290 */ /* 0x000fe4000fffe0ff */
.L_x_98:
[----:B------:R-:W-:Y:S01]  /*4ce0*/  ULEA UR15, UR13, UR6, 0x3 ;  /* 0x000000060d0f7291 */ /* 0x000fe2000f8e18ff */
[----:B------:R-:W-:Y:S02]  /*4cf0*/  SHF.L.U32 R9, R29, 0x1f, RZ ;  /* 0x0000001f1d097819 */ /* 0x000fe400000006ff */
[----:B------:R-:W-:Y:S04]  /*4d00*/  ELECT P4, URZ, PT ;  /* 0x0000000000ff782f */ /* 0x000fe80003880000 */
[----:B------:R-:W-:Y:S02]  /*4d10*/  PLOP3.LUT P4, PT, P0, P4, PT, 0xf2, 0x2f ;  /* 0x00000000002f781c */ /* 0x000fe40000789e72 */
[----:B------:R-:W4:Y:S11]  /*4d20*/  SYNCS.PHASECHK.TRANS64.TRYWAIT P2, [UR15+0xb8], R9 ;  /* 0x0000b809ff0075a7 */ /* 0x000f36000804110f */
[----:B-1----:R-:W-:Y:S05]  /*4d30*/  @!P4 IADD3 R8, P0, PT, R30, 0x580, RZ ;  /* 0x000005801e08c810 */ /* 0x002fea0007f1e0ff */
[----:B--2---:R-:W-:Y:S01]  /*4d40*/  @!P4 IMAD.X R2, RZ, RZ, R31, P0 ;  /* 0x000000ffff02c224 */ /* 0x004fe200000e061f */
[----:B----4-:R-:W-:Y:S07]  /*4d50*/  @!P2 BRA `(.L_x_99) ;  /* 0x0000003c006ca947 */ /* 0x010fee0003800000 */
.L_x_185:
[----:B------:R-:W2:Y:S01]  /*4d60*/  LDC.64 R12, c[0x0][0xb18] ;  /* 0x0002c600ff0c7b82 */ /* 0x000ea20000000a00 */
[----:B------:R-:W-:Y:S01]  /*4d70*/  @!P4 R2UR UR8, R2 ;  /* 0x000000000208c2ca */ /* 0x000fe200000e0000 */
[----:B------:R-:W-:Y:S01]  /*4d80*/  VOTEU.ALL UP2, P4 ;  /* 0x0000000000ff7886 */ /* 0x000fe20002040000 */
[----:B------:R-:W-:Y:S01]  /*4d90*/  @!P4 R2UR UR9, R8 ;  /* 0x000000000809c2ca */ /* 0x000fe200000e0000 */
[----:B------:R-:W-:Y:S01]  /*4da0*/  VOTEU.ALL UP1, P4 ;  /* 0x0000000000ff7886 */ /* 0x000fe20002020000 */
[----:B-1----:R-:W-:Y:S03]  /*4db0*/  @!P4 IMAD.MOV.U32 R0, RZ, RZ, 0x2000 ;  /* 0x00002000ff00c424 */ /* 0x002fe600078e00ff */
[----:B------:R-:W1:Y:S01]  /*4dc0*/  @!P1 LDC R2, c[0x0][0xb0c] ;  /* 0x0002c300ff029b82 */ /* 0x000e620000000800 */
[----:B------:R-:W-:Y:S01]  /*4dd0*/  UMOV UR20, 0x0 ;  /* 0x0000000000147882 */ /* 0x000fe20000000000 */
[----:B------:R-:W-:Y:S01]  /*4de0*/  UMOV UR21, 0x10000000 ;  /* 0x1000000000157882 */ /* 0x000fe20000000000 */
[----:B------:R-:W-:Y:S01]  /*4df0*/  UMOV UR12, UR36 ;  /* 0x00000024000c7c82 */ /* 0x000fe20008000000 */
[----:B------:R-:W-:Y:S01]  /*4e00*/  UIADD3 UR14, UPT, UPT, UR13, 0x1, URZ ;  /* 0x000000010d0e7890 */ /* 0x000fe2000fffe0ff */
[----:B------:R-:W-:Y:S01]  /*4e10*/  @P3 SHF.R.U32.HI R26, RZ, 0x10, R21 ;  /* 0x00000010ff1a3819 */ /* 0x000fe20000011615 */
[----:B------:R-:W-:Y:S02]  /*4e20*/  VIADD R28, R28, 0x1 ;  /* 0x000000011c1c7836 */ /* 0x000fe40000000000 */
[----:B------:R-:W-:Y:S01]  /*4e30*/  IMAD.U32 R9, RZ, RZ, UR8 ;  /* 0x00000008ff097e24 */ /* 0x000fe2000f8e00ff */
[----:B------:R-:W-:Y:S01]  /*4e40*/  @!UP2 ULEA UR8, UR13, UR6, 0xd ;  /* 0x000000060d08a291 */ /* 0x000fe2000f8e68ff */
[----:B------:R-:W-:Y:S01]  /*4e50*/  IMAD.U32 R8, RZ, RZ, UR9 ;  /* 0x00000009ff087e24 */ /* 0x000fe2000f8e00ff */
[----:B------:R-:W-:Y:S02]  /*4e60*/  UIADD3 UR9, UPT, UPT, UR15, 0xa0, URZ ;  /* 0x000000a00f097890 */ /* 0x000fe4000fffe0ff */
[----:B------:R-:W-:Y:S01]  /*4e70*/  @!P4 R2UR UR19, R9 ;  /* 0x000000000913c2ca */ /* 0x000fe200000e0000 */
[----:B------:R-:W-:Y:S01]  /*4e80*/  @!UP2 UIADD3 UR8, UPT, UPT, UR8, 0x200, URZ ;  /* 0x000002000808a890 */ /* 0x000fe2000fffe0ff */
[----:B------:R-:W-:Y:S01]  /*4e90*/  @!P4 R2UR UR18, R8 ;  /* 0x000000000812c2ca */ /* 0x000fe200000e0000 */
[----:B------:R-:W-:Y:S01]  /*4ea0*/  UISETP.NE.AND UP5, UPT, UR14, 0x3, UPT ;  /* 0x000000030e00788c */ /* 0x000fe2000bfa5270 */
[----:B------:R-:W4:Y:S01]  /*4eb0*/  LDC.64 R8, c[0x0][0xb10] ;  /* 0x0002c400ff087b82 */ /* 0x000f220000000a00 */
[----:B------:R-:W-:Y:S02]  /*4ec0*/  UPRMT UR16, UR37, 0x654, UR9 ;  /* 0x0000065425107896 */ /* 0x000fe40008000009 */
[----:B------:R-:W-:Y:S02]  /*4ed0*/  USEL UR17, URZ, 0x1, UP5 ;  /* 0x00000001ff117887 */ /* 0x000fe4000a800000 */
[----:B------:R-:W-:Y:S04]  /*4ee0*/  USEL UR14, UR14, URZ, UP5 ;  /* 0x000000ff0e0e7287 */ /* 0x000fe8000a800000 */
[----:B------:R-:W-:Y:S01]  /*4ef0*/  ULEA UR13, UR14, UR6, 0x3 ;  /* 0x000000060e0d7291 */ /* 0x000fe2000f8e18ff */
[----:B------:R-:W-:Y:S01]  /*4f00*/  LOP3.LUT R29, R29, UR17, RZ, 0x3c, !PT ;  /* 0x000000111d1d7c12 */ /* 0x000fe2000f8e3cff */
[----:B------:R1:W-:Y:S01]  /*4f10*/  @!UP1 UTMALDG.3D [UR8], [UR18], desc[UR20] ;  /* 0x00001408120095b4 */ /* 0x0003e20008011000 */
[----:B------:R5:W-:Y:S02]  /*4f20*/  @!P4 SYNCS.ARRIVE.TRANS64.RED.A0TR RZ, [UR15+0xa0], R0 ;  /* 0x0000a000ffffc9a7 */ /* 0x000be4000830040f */
[----:B------:R-:W-:Y:S01]  /*4f30*/  SHF.L.U32 R14, R29, 0x1f, RZ ;  /* 0x0000001f1d0e7819 */ /* 0x000fe200000006ff */
[C---:B----4-:R-:W-:Y:S01]  /*4f40*/  @!P1 IMAD.HI.U32 R8, R11.reuse, R8, RZ ;  /* 0x000000080b089227 */ /* 0x050fe200078e00ff */
[----:B--2---:R-:W-:Y:S02]  /*4f50*/  @!P1 ISETP.NE.AND P0, PT, R12, 0x1, PT ;  /* 0x000000010c00980c */ /* 0x004fe40003f05270 */
[----:B-1----:R-:W-:Y:S01]  /*4f60*/  @!P1 ISETP.NE.AND P2, PT, R2, 0x1, PT ;  /* 0x000000010200980c */ /* 0x002fe20003f45270 */
[----:B------:R-:W-:Y:S01]  /*4f70*/  SYNCS.ARRIVE.TRANS64.RED.A1T0 RZ, [UR16], RZ ;  /* 0x000000ffffff79a7 */ /* 0x000fe20008100410 */
[C---:B------:R-:W-:Y:S01]  /*4f80*/  @!P1 IMAD.HI.U32 R13, R10.reuse, R13, RZ ;  /* 0x0000000d0a0d9227 */ /* 0x040fe200078e00ff */
[----:B------:R-:W-:Y:S04]  /*4f90*/  @!P1 SHF.R.U32.HI R8, RZ, R9, R8 ;  /* 0x00000009ff089219 */ /* 0x000fe80000011608 */
[----:B------:R-:W-:Y:S01]  /*4fa0*/  @!P1 SEL R8, R11, R8, !P2 ;  /* 0x000000080b089207 */ /* 0x000fe20005000000 */
[----:B------:R-:W1:Y:S01]  /*4fb0*/  SYNCS.PHASECHK.TRANS64.TRYWAIT P5, [UR13+0xb8], R14 ;  /* 0x0000b80eff0075a7 */ /* 0x000e6200080a110d */
[----:B-----5:R-:W2:Y:S02]  /*4fc0*/  @!P1 LDC R0, c[0x0][0xb20] ;  /* 0x0002c800ff009b82 */ /* 0x020ea40000000800 */
[----:B--2---:R-:W-:Y:S04]  /*4fd0*/  @!P1 SHF.R.U32.HI R0, RZ, R0, R13 ;  /* 0x00000000ff009219 */ /* 0x004fe8000001160d */
[----:B------:R-:W-:Y:S05]  /*4fe0*/  @!P1 SEL R9, R10, R0, !P0 ;  /* 0x000000000a099207 */ /* 0x000fea0004000000 */
[----:B------:R-:W-:Y:S02]  /*4ff0*/  @!P1 IMAD.IADD R0, R9, 0x1, -R8 ;  /* 0x0000000109009824 */ /* 0x000fe400078e0a08 */
[----:B------:R-:W-:Y:S02]  /*5000*/  @!P1 IMAD.IADD R8, R8, 0x1, -R9 ;  /* 0x0000000108089824 */ /* 0x000fe400078e0a09 */
[----:B------:R-:W-:Y:S02]  /*5010*/  @!P1 IMAD R11, R0, R2, R11 ;  /* 0x00000002000b9224 */ /* 0x000fe400078e020b */
[----:B------:R-:W-:Y:S01]  /*5020*/  @!P1 IMAD R10, R8, R12, R10 ;  /* 0x0000000c080a9224 */ /* 0x000fe200078e020a */
[----:B-1----:R-:W-:Y:S06]  /*5030*/  @!P5 BRA `(.L_x_100) ;  /* 0x0000003800ccd947 */ /* 0x002fec0003800000 */
.L_x_187:
[----:B------:R-:W-:Y:S01]  /*5040*/  @!P4 IADD3 R2, P0, PT, R30, 0x580, RZ ;  /* 0x000005801e02c810 */ /* 0x000fe20007f1e0ff */
[----:B------:R-:W-:Y:S01]  /*5050*/  UMOV UR18, 0x0 ;  /* 0x0000000000127882 */ /* 0x000fe20000000000 */
[----:B------:R-:W-:Y:S01]  /*5060*/  UMOV UR19, 0x10000000 ;  /* 0x1000000000137882 */ /* 0x000fe20000000000 */
[----:B------:R-:W-:Y:S01]  /*5070*/  VOTEU.ALL UP1, P4 ;  /* 0x0000000000ff7886 */ /* 0x000fe20002020000 */
[----:B------:R-:W-:Y:S01]  /*5080*/  @!P4 R2UR UR9, R2 ;  /* 0x000000000209c2ca */ /* 0x000fe200000e0000 */
[----:B-1----:R-:W-:Y:S01]  /*5090*/  @!P4 IMAD.X R0, RZ, RZ, R31, P0 ;  /* 0x000000ffff00c224 */ /* 0x002fe200000e061f */
[----:B------:R-:W-:Y:S01]  /*50a0*/  UMOV UR12, UR36 ;  /* 0x00000024000c7c82 */ /* 0x000fe20008000000 */
[----:B------:R-:W-:Y:S01]  /*50b0*/  @P3 R2UR UR36, R26 ;  /* 0x000000001a2432ca */ /* 0x000fe200000e0000 */
[----:B------:R-:W-:Y:S01]  /*50c0*/  @!UP1 ULEA UR15, UR14, UR6, 0xd ;  /* 0x000000060e0f9291 */ /* 0x000fe2000f8e68ff */
[----:B------:R-:W-:Y:S01]  /*50d0*/  ISETP.NE.AND P0, PT, R28, 0x2, PT ;  /* 0x000000021c00780c */ /* 0x000fe20003f05270 */
[----:B------:R-:W-:Y:S01]  /*50e0*/  @!UP1 UIADD3 UR10, UPT, UPT, UR10, 0x20, URZ ;  /* 0x000000200a0a9890 */ /* 0x000fe2000fffe0ff */
[----:B------:R-:W-:Y:S01]  /*50f0*/  @!P4 R2UR UR8, R0 ;  /* 0x000000000008c2ca */ /* 0x000fe200000e0000 */
[----:B------:R-:W-:Y:S01]  /*5100*/  IMAD.IADD R15, R10, 0x1, R90 ;  /* 0x000000010a0f7824 */ /* 0x000fe200078e025a */
[----:B------:R-:W-:Y:S01]  /*5110*/  SEL R0, RZ, 0x1, P0 ;  /* 0x00000001ff007807 */ /* 0x000fe20000000000 */
[----:B------:R-:W-:Y:S01]  /*5120*/  IMAD.IADD R14, R11, 0x1, R91 ;  /* 0x000000010b0e7824 */ /* 0x000fe200078e025b */
[----:B------:R-:W-:Y:S02]  /*5130*/  SEL R28, R28, RZ, P0 ;  /* 0x000000ff1c1c7207 */ /* 0x000fe40000000000 */
[----:B------:R-:W-:Y:S01]  /*5140*/  IMAD.U32 R8, RZ, RZ, UR9 ;  /* 0x00000009ff087e24 */ /* 0x000fe2000f8e00ff */
[----:B------:R-:W-:Y:S01]  /*5150*/  UIADD3 UR9, UPT, UPT, UR13, 0xa0, URZ ;  /* 0x000000a00d097890 */ /* 0x000fe2000fffe0ff */
[----:B------:R-:W-:Y:S03]  /*5160*/  LOP3.LUT R27, R27, R0, RZ, 0x3c, !PT ;  /* 0x000000001b1b7212 */ /* 0x000fe600078e3cff */
[----:B------:R-:W-:Y:S02]  /*5170*/  @!P4 R2UR UR16, R8 ;  /* 0x000000000810c2ca */ /* 0x000fe400000e0000 */
[----:B------:R-:W-:Y:S01]  /*5180*/  IMAD.U32 R9, RZ, RZ, UR8 ;  /* 0x00000008ff097e24 */ /* 0x000fe2000f8e00ff */
[----:B------:R-:W-:Y:S01]  /*5190*/  @!UP1 UIADD3 UR8, UPT, UPT, UR15, 0x200, URZ ;  /* 0x000002000f089890 */ /* 0x000fe2000fffe0ff */
[----:B------:R-:W-:Y:S01]  /*51a0*/  VOTEU.ALL UP1, P4 ;  /* 0x0000000000ff7886 */ /* 0x000fe20002020000 */
[----:B------:R-:W-:Y:S02]  /*51b0*/  UPRMT UR15, UR37, 0x654, UR9 ;  /* 0x00000654250f7896 */ /* 0x000fe40008000009 */
[----:B------:R-:W-:Y:S11]  /*51c0*/  @!P4 R2UR UR17, R9 ;  /* 0x000000000911c2ca */ /* 0x000ff600000e0000 */
[----:B------:R-:W-:Y:S02]  /*51d0*/  @!UPT UIADD3 URZ, UPT, UPT, URZ, URZ, URZ ;  /* 0x000000fffffff290 */ /* 0x000fe4000fffe0ff */
[----:B------:R2:W-:Y:S01]  /*51e0*/  @!UP1 UTMALDG.3D [UR8], [UR16], desc[UR18] ;  /* 0x00001208100095b4 */ /* 0x0005e20008011000 */
[----:B------:R2:W-:Y:S01]  /*51f0*/  @!P4 SYNCS.ARRIVE.TRANS64.RED.A0TR RZ, [UR13+0xa0], R25 ;  /* 0x0000a019ffffc9a7 */ /* 0x0005e2000830040d */
[----:B------:R-:W-:Y:S04]  /*5200*/  UIADD3 UR13, UPT, UPT, UR14, 0x1, URZ ;  /* 0x000000010e0d7890 */ /* 0x000fe8000fffe0ff */
[----:B------:R-:W-:Y:S04]  /*5210*/  UISETP.NE.AND UP1, UPT, UR13, 0x3, UPT ;  /* 0x000000030d00788c */ /* 0x000fe8000bf25270 */
[----:B------:R-:W-:Y:S02]  /*5220*/  USEL UR14, URZ, 0x1, UP1 ;  /* 0x00000001ff0e7887 */ /* 0x000fe40008800000 */
[----:B------:R-:W-:Y:S02]  /*5230*/  USEL UR13, UR13, URZ, UP1 ;  /* 0x000000ff0d0d7287 */ /* 0x000fe40008800000 */
[----:B------:R-:W-:Y:S02]  /*5240*/  UPLOP3.LUT UP1, UPT, UPT, UPT, UPT, 0x80, 0x8 ;  /* 0x000000000008789c */ /* 0x000fe40003f2f070 */
[----:B------:R-:W-:Y:S01]  /*5250*/  LOP3.LUT R29, R29, UR14, RZ, 0x3c, !PT ;  /* 0x0000000e1d1d7c12 */ /* 0x000fe2000f8e3cff */
[----:B------:R-:W-:Y:S01]  /*5260*/  SYNCS.ARRIVE.TRANS64.RED.A1T0 RZ, [UR15], RZ ;  /* 0x000000ffffff79a7 */ /* 0x000fe2000810040f */
[----:B------:R-:W-:Y:S07]  /*5270*/  @P3 BRA `(.L_x_101) ;  /* 0xfffffff4001c3947 */ /* 0x000fee000383ffff */
[----:B------:R-:W-:Y:S01]  /*5280*/  UIADD3 UR6, UPT, UPT, UR6, 0xb8, URZ ;  /* 0x000000b806067890 */ /* 0x000fe2000fffe0ff */
[----:B------:R-:W-:-:S03]  /*5290*/  SHF.L.U32 R2, R29, 0x1f, RZ ;  /* 0x0000001f1d027819 */ /* 0x000fc600000006ff */
[----:B------:R-:W-:-:S09]  /*52a0*/  ULEA UR4, UR13, UR6, 0x3 ;  /* 0x000000060d047291 */ /* 0x000fd2000f8e18ff */
[----:B------:R-:W1:Y:S02]  /*52b0*/  SYNCS.PHASECHK.TRANS64.TRYWAIT P0, [UR4], R2 ;  /* 0x00000002ff0075a7 */ /* 0x000e640008001104 */
[----:B-1----:R-:W-:Y:S05]  /*52c0*/  @!P0 BRA `(.L_x_102) ;  /* 0x0000003800408947 */ /* 0x002fea0003800000 */
.L_x_189:
        /* <DEDUP_REMOVED lines=9> */
.L_x_191:
[----:B------:R-:W-:-:S04]  /*5360*/  UIADD3 UR5, UPT, UPT, UR5, 0x1, URZ ;  /* 0x0000000105057890 */ /* 0x000fc8000fffe0ff */
[----:B------:R-:W-:-:S04]  /*5370*/  UISETP.NE.AND UP0, UPT, UR5, 0x3, UPT ;  /* 0x000000030500788c */ /* 0x000fc8000bf05270 */
[----:B------:R-:W-:Y:S02]  /*5380*/  USEL UR4, URZ, 0x1, UP0 ;  /* 0x00000001ff047887 */ /* 0x000fe40008000000 */
[----:B------:R-:W-:-:S04]  /*5390*/  USEL UR5, UR5, URZ, UP0 ;  /* 0x000000ff05057287 */ /* 0x000fc80008000000 */
[----:B------:R-:W-:Y:S01]  /*53a0*/  ULEA UR5, UR5, UR6, 0x3 ;  /* 0x0000000605057291 */ /* 0x000fe2000f8e18ff */
[----:B-1----:R-:W-:-:S04]  /*53b0*/  LOP3.LUT R2, R29, UR4, RZ, 0x3c, !PT ;  /* 0x000000041d027c12 */ /* 0x002fc8000f8e3cff */
[----:B------:R-:W-:Y:S01]  /*53c0*/  SHF.L.U32 R2, R2, 0x1f, RZ ;  /* 0x0000001f02027819 */ /* 0x000fe200000006ff */
[----:B------:R-:W-:-:S07]  /*53d0*/  IMAD.U32 R0, RZ, RZ, UR5 ;  /* 0x00000005ff007e24 */ /* 0x000fce000f8e00ff */
.L_x_104:
[----:B-1----:R1:W4:Y:S02]  /*53e0*/  SYNCS.PHASECHK.TRANS64.TRYWAIT P0, [R0+URZ], R2 ;  /* 0x00000002000075a7 */ /* 0x00232400080011ff */
[----:B----4-:R-:W-:Y:S05]  /*53f0*/  @!P0 NANOSLEEP.SYNCS 0x989680 ;  /* 0x009896800000895d */ /* 0x010fea0003900000 */
[----:B------:R-:W4:Y:S02]  /*5400*/  @!P0 SYNCS.PHASECHK.TRANS64 P0, [R0+URZ], R2 ;  /* 0x00000002000085a7 */ /* 0x000f2400080010ff */
[----:B--2-4-:R-:W-:Y:S05]  /*5410*/  @P0 EXIT ;  /* 0x000000000000094d */ /* 0x014fea0003800000 */
[----:B------:R-:W-:Y:S05]  /*5420*/  BRA `(.L_x_104) ;  /* 0xfffffffc00ec7947 */ /* 0x000fea000383ffff */
.L_x_92:
[----:B------:R-:W-:-:S06]  /*5430*/  UISETP.GE.AND UP1, UPT, UR10, 0x4, UPT ;  /* 0x000000040a00788c */ /* 0x000fcc000bf26270 */
[----:B------:R-:W-:-:S13]  /*5440*/  PLOP3.LUT P0, PT, PT, PT, UP1, 0x80, 0x8 ;  /* 0x000000000008781c */ /* 0x000fda0003f0f018 */
[----:B------:R-:W-:Y:S05]  /*5450*/  @!P0 EXIT ;  /* 0x000000000000894d */ /* 0x000fea0003800000 */
[----:B------:R-:W-:Y:S01]  /*5460*/  BAR.SYNC.DEFER_BLOCKING 0x6, 0xa0 ;  /* 0x0182800000007b1d */ /* 0x000fe20000010000 */
[C---:B------:R-:W-:Y:S01]  /*5470*/  IMAD.SHL.U32 R2, R97.reuse, 0x20, RZ ;  /* 0x0000002061027824 */ /* 0x040fe200078e00ff */
[C---:B------:R-:W-:Y:S01]  /*5480*/  LOP3.LUT R98, R97.reuse, 0x2, RZ, 0xc0, !PT ;  /* 0x0000000261627812 */ /* 0x040fe200078ec0ff */
[C---:B------:R-:W-:Y:S01]  /*5490*/  IMAD.SHL.U32 R103, R97.reuse, 0x4, RZ ;  /* 0x0000000461677824 */ /* 0x040fe200078e00ff */
[C---:B------:R-:W-:Y:S01]  /*54a0*/  LOP3.LUT R104, R97.reuse, 0x60, RZ, 0xc0, !PT ;  /* 0x0000006061687812 */ /* 0x040fe200078ec0ff */
[C---:B------:R-:W-:Y:S01]  /*54b0*/  IMAD.U32 R46, R97.reuse, 0x10000, RZ ;  /* 0x00010000612e7824 */ /* 0x040fe200078e00ff */
[----:B------:R-:W-:Y:S02]  /*54c0*/  UMOV UR48, 0x400 ;  /* 0x0000040000307882 */ /* 0x000fe40000000000 */
[----:B------:R-:W1:Y:S01]  /*54d0*/  LDC R95, c[0x0][0x370] ;  /* 0x0000dc00ff5f7b82 */ /* 0x000e620000000800 */
[----:B------:R-:W-:Y:S01]  /*54e0*/  ULEA UR48, UR37, UR48, 0x18 ;  /* 0x0000003025307291 */ /* 0x000fe2000f8ec0ff */
[----:B------:R-:W-:Y:S01]  /*54f0*/  LOP3.LUT R3, R2, 0xc0, RZ, 0xc0, !PT ;  /* 0x000000c002037812 */ /* 0x000fe200078ec0ff */
[----:B------:R-:W-:Y:S01]  /*5500*/  IMAD.MOV.U32 R45, RZ, RZ, RZ ;  /* 0x000000ffff2d7224 */ /* 0x000fe200078e00ff */
[----:B------:R-:W-:Y:S01]  /*5510*/  LOP3.LUT R97, R97, 0x4, RZ, 0xc0, !PT ;  /* 0x0000000461617812 */ /* 0x000fe200078ec0ff */
[----:B------:R-:W-:Y:S01]  /*5520*/  UIADD3 UR52, UPT, UPT, UR48, 0x200, URZ ;  /* 0x0000020030347890 */ /* 0x000fe2000fffe0ff */
[----:B------:R-:W-:-:S02]  /*5530*/  LOP3.LUT R103, R3, 0x18, R103, 0xf8, !PT ;  /* 0x0000001803677812 */ /* 0x000fc400078ef867 */
[----:B------:R-:W-:Y:S01]  /*5540*/  CS2R R100, SRZ ;  /* 0x0000000000647805 */ /* 0x000fe2000001ff00 */
[----:B------:R-:W2:Y:S01]  /*5550*/  LDC R42, c[0x0][0xb0c] ;  /* 0x0002c300ff2a7b82 */ /* 0x000ea20000000800 */
[----:B------:R-:W-:Y:S01]  /*5560*/  LOP3.LUT R46, R46, 0x600000, RZ, 0xc0, !PT ;  /* 0x006000002e2e7812 */ /* 0x000fe200078ec0ff */
[----:B------:R-:W-:Y:S01]  /*5570*/  IMAD.MOV.U32 R108, RZ, RZ, RZ ;  /* 0x000000ffff6c7224 */ /* 0x000fe200078e00ff */
[----:B------:R-:W-:Y:S01]  /*5580*/  IADD3 R102, PT, PT, -R97, 0x2, RZ ;  /* 0x0000000261667810 */ /* 0x000fe20007ffe1ff */
[----:B------:R-:W-:Y:S01]  /*5590*/  IMAD.MOV R98, RZ, RZ, -R98 ;  /* 0x000000ffff627224 */ /* 0x000fe200078e0a62 */
[----:B------:R-:W-:Y:S01]  /*55a0*/  LOP3.LUT R103, R103, 0xf20, R2, 0xf8, !PT ;  /* 0x00000f2067677812 */ /* 0x000fe200078ef802 */
[----:B------:R-:W-:Y:S01]  /*55b0*/  IMAD.MOV R97, RZ, RZ, -R97 ;  /* 0x000000ffff617224 */ /* 0x000fe200078e0a61 */
[----:B------:R-:W3:Y:S01]  /*55c0*/  LDCU.64 UR54, c[0x0][0x348] ;  /* 0x00006900ff3677ac */ /* 0x000ee20008000a00 */
[----:B------:R-:W4:Y:S01]  /*55d0*/  LDC R93, c[0x0][0xb20] ;  /* 0x0002c800ff5d7b82 */ /* 0x000f220000000800 */
[----:B------:R-:W3:Y:S01]  /*55e0*/  LDS R0, [UR48+0x190] ;  /* 0x00019030ff007984 */ /* 0x000ee20008000800 */
[----:B------:R-:W-:Y:S01]  /*55f0*/  IMAD.SHL.U32 R102, R102, 0x10, RZ ;  /* 0x0000001066667824 */ /* 0x000fe200078e00ff */
[----:B------:R-:W-:Y:S01]  /*5600*/  LEA R103, R103, UR52, 0x1 ;  /* 0x0000003467677c11 */ /* 0x000fe2000f8e08ff */
[----:B------:R-:W-:Y:S01]  /*5610*/  UMOV UR51, 0x1 ;  /* 0x0000000100337882 */ /* 0x000fe20000000000 */
[----:B------:R-:W-:Y:S01]  /*5620*/  UMOV UR56, URZ ;  /* 0x000000ff00387c82 */ /* 0x000fe20008000000 */
[----:B------:R-:W1:Y:S02]  /*5630*/  LDCU.64 UR38, c[0x0][0x888] ;  /* 0x00011100ff2677ac */ /* 0x000e640008000a00 */
[----:B------:R-:W1:Y:S01]  /*5640*/  LDC R41, c[0x0][0xb30] ;  /* 0x0002cc00ff297b82 */ /* 0x000e620000000800 */
[----:B------:R-:W1:Y:S01]  /*5650*/  LDCU.64 UR44, c[0x0][0x890] ;  /* 0x00011200ff2c77ac */ /* 0x000e620008000a00 */
[----:B------:R-:W-:Y:S01]  /*5660*/  UMOV UR50, URZ ;  /* 0x000000ff00327c82 */ /* 0x000fe20008000000 */
[----:B------:R-:W-:-:S05]  /*5670*/  UMOV UR49, URZ ;  /* 0x000000ff00317c82 */ /* 0x000fca0008000000 */
[----:B------:R-:W1:Y:S08]  /*5680*/  LDC.64 R88, c[0x0][0xb10] ;  /* 0x0002c400ff587b82 */ /* 0x000e700000000a00 */
[----:B------:R-:W1:Y:S08]  /*5690*/  LDC.64 R38, c[0x0][0xb18] ;  /* 0x0002c600ff267b82 */ /* 0x000e700000000a00 */
[----:B------:R-:W1:Y:S08]  /*56a0*/  LDC.64 R36, c[0x0][0xb28] ;  /* 0x0002ca00ff247b82 */ /* 0x000e700000000a00 */
[----:B------:R-:W1:Y:S01]  /*56b0*/  LDC.64 R86, c[0x0][0x8b0] ;  /* 0x00022c00ff567b82 */ /* 0x000e620000000a00 */
[----:B---3--:R-:W-:-:S07]  /*56c0*/  IMAD.IADD R46, R0, 0x1, R46 ;  /* 0x00000001002e7824 */ /* 0x008fce00078e022e */
[----:B------:R-:W3:Y:S08]  /*56d0*/  LDC.64 R84, c[0x0][0x8a8] ;  /* 0x00022a00ff547b82 */ /* 0x000ef00000000a00 */
[----:B--2-4-:R-:W1:Y:S02]  /*56e0*/  LDC R94, c[0x0][0x374] ;  /* 0x0000dd00ff5e7b82 */ /* 0x014e640000000800 */
.L_x_135:
[----:B------:R-:W-:Y:S02]  /*56f0*/  LEA R0, R108, UR48, 0x3 ;  /* 0x000000306c007c11 */ /* 0x000fe4000f8e18ff */
[----:B------:R-:W-:Y:S02]  /*5700*/  SHF.L.U32 R2, R100, 0x1f, RZ ;  /* 0x0000001f64027819 */ /* 0x000fe400000006ff */
[----:B------:R-:W-:Y:S02]  /*5710*/  LEA R16, R108, UR48, 0x4 ;  /* 0x000000306c107c11 */ /* 0x000fe4000f8e20ff */
[----:B------:R-:W2:Y:S02]  /*5720*/  SYNCS.PHASECHK.TRANS64.TRYWAIT P0, [R0+URZ+0xe0], R2 ;  /* 0x0000e002000075a7 */ /* 0x000ea400080011ff */
[----:B--2---:R-:W-:Y:S05]  /*5730*/  @!P0 BRA `(.L_x_105) ;  /* 0x0000003400548947 */ /* 0x004fea0003800000 */
.L_x_192:
[----:B------:R-:W4:Y:S01]  /*5740*/  LDC.64 R10, c[0x0][0xb10] ;  /* 0x0002c400ff0a7b82 */ /* 0x000f220000000a00 */
[----:B------:R-:W3:Y:S01]  /*5750*/  LDS.128 R16, [R16+0x170] ;  /* 0x0001700010107984 */ /* 0x000ee20000000c00 */
[----:B-1----:R-:W-:Y:S01]  /*5760*/  ISETP.NE.AND P1, PT, R41, 0x1, PT ;  /* 0x000000012900780c */ /* 0x002fe20003f25270 */
[----:B--2---:R-:W-:Y:S01]  /*5770*/  VIADD R0, R0, 0xf0 ;  /* 0x000000f000007836 */ /* 0x004fe20000000000 */
[----:B------:R-:W-:Y:S04]  /*5780*/  ISETP.GE.AND P0, PT, R40, 0x1, PT ;  /* 0x000000012800780c */ /* 0x000fe80003f06270 */
[----:B------:R-:W1:Y:S01]  /*5790*/  LDC.64 R8, c[0x0][0xb18] ;  /* 0x0002c600ff087b82 */ /* 0x000e620000000a00 */
[----:B------:R-:W-:Y:S01]  /*57a0*/  PRMT R0, RZ, 0x654, R0 ;  /* 0x00000654ff007816 */ /* 0x000fe20000000000 */
[----:B------:R-:W-:Y:S01]  /*57b0*/  @!PT LDS RZ, [RZ] ;  /* 0x00000000fffff984 */ /* 0x000fe20000000800 */
[----:B------:R-:W-:Y:S01]  /*57c0*/  @!PT LDS RZ, [RZ] ;  /* 0x00000000fffff984 */ /* 0x000fe20000000800 */
[----:B------:R-:W-:Y:S01]  /*57d0*/  @!PT LDS RZ, [RZ] ;  /* 0x00000000fffff984 */ /* 0x000fe20000000800 */
[----:B------:R-:W-:Y:S01]  /*57e0*/  @!PT LDS RZ, [RZ] ;  /* 0x00000000fffff984 */ /* 0x000fe20000000800 */
[----:B------:R2:W-:Y:S06]  /*57f0*/  MEMBAR.ALL.CTA ;  /* 0x0000000000007992 */ /* 0x0005ec0000008000 */
[----:B--2---:R-:W2:Y:S01]  /*5800*/  FENCE.VIEW.ASYNC.S ;  /* 0x00000000000073c6 */ /* 0x004ea20000000000 */
[----:B------:R-:W1:Y:S08]  /*5810*/  @!P1 LDC R12, c[0x0][0xb20] ;  /* 0x0002c800ff0c9b82 */ /* 0x000e700000000800 */
[----:B------:R-:W1:Y:S01]  /*5820*/  @!P1 LDC R7, c[0x0][0xb0c] ;  /* 0x0002c300ff079b82 */ /* 0x000e620000000800 */
[----:B--2---:R2:W-:Y:S01]  /*5830*/  SYNCS.ARRIVE.TRANS64.RED.A1T0 RZ, [R0+URZ], RZ ;  /* 0x000000ff00ff79a7 */ /* 0x0045e200081004ff */
[----:B---3--:R-:W-:Y:S04]  /*5840*/  LOP3.LUT P4, RZ, R18, 0x1, RZ, 0xc0, !PT ;  /* 0x0000000112ff7812 */ /* 0x008fe8000788c0ff */
[----:B------:R-:W-:Y:S09]  /*5850*/  P2R R105, PR, RZ, 0x10 ;  /* 0x00000010ff697803 */ /* 0x000ff20000000000 */
[----:B------:R-:W-:Y:S02]  /*5860*/  @P4 MOV R44, R16 ;  /* 0x00000010002c4202 */ /* 0x000fe40000000f00 */
[----:B------:R-:W-:Y:S01]  /*5870*/  @P4 LOP3.LUT R43, R17, 0xffff, RZ, 0xc0, !PT ;  /* 0x0000ffff112b4812 */ /* 0x000fe200078ec0ff */
[----:B--2-4-:R-:W-:Y:S06]  /*5880*/  @!P0 BRA `(.L_x_106) ;  /* 0x0000000000a48947 */ /* 0x014fec0003800000 */
[----:B------:R-:W-:Y:S01]  /*5890*/  IMAD.HI.U32 R0, R94, R39, RZ ;  /* 0x000000275e007227 */ /* 0x000fe200078e00ff */
[----:B------:R-:W-:Y:S02]  /*58a0*/  ISETP.NE.AND P0, PT, R38, 0x1, PT ;  /* 0x000000012600780c */ /* 0x000fe40003f05270 */
[----:B------:R-:W-:Y:S01]  /*58b0*/  ISETP.NE.AND P2, PT, R40, 0x1, PT ;  /* 0x000000012800780c */ /* 0x000fe20003f45270 */
[----:B------:R-:W-:Y:S01]  /*58c0*/  IMAD.HI.U32 R4, R95, R88, RZ ;  /* 0x000000585f047227 */ /* 0x000fe200078e00ff */
[----:B------:R-:W-:Y:S02]  /*58d0*/  SHF.R.U32.HI R0, RZ, R93, R0 ;  /* 0x0000005dff007219 */ /* 0x000fe40000011600 */
[----:B------:R-:W-:Y:S01]  /*58e0*/  ISETP.NE.AND P3, PT, R42, 0x1, PT ;  /* 0x000000012a00780c */ /* 0x000fe20003f65270 */
[----:B------:R-:W-:Y:S01]  /*58f0*/  IMAD.HI.U32 R6, R43, R39, RZ ;  /* 0x000000272b067227 */ /* 0x000fe200078e00ff */
[-C--:B------:R-:W-:Y:S02]  /*5900*/  SHF.R.U32.HI R4, RZ, R89.reuse, R4 ;  /* 0x00000059ff047219 */ /* 0x080fe40000011604 */
[----:B------:R-:W-:Y:S01]  /*5910*/  SEL R0, R94, R0, !P0 ;  /* 0x000000005e007207 */ /* 0x000fe20004000000 */
[----:B------:R-:W-:Y:S01]  /*5920*/  IMAD.HI.U32 R5, R44, R88, RZ ;  /* 0x000000582c057227 */ /* 0x000fe200078e00ff */
[----:B------:R-:W-:Y:S03]  /*5930*/  SEL R4, R95, R4, !P3 ;  /* 0x000000045f047207 */ /* 0x000fe60005800000 */
[-C--:B------:R-:W-:Y:S01]  /*5940*/  IMAD.HI.U32 R3, R0, R36.reuse, RZ ;  /* 0x0000002400037227 */ /* 0x080fe200078e00ff */
[----:B------:R-:W-:Y:S03]  /*5950*/  SHF.R.U32.HI R5, RZ, R89, R5 ;  /* 0x00000059ff057219 */ /* 0x000fe60000011605 */
[----:B------:R-:W-:Y:S01]  /*5960*/  IMAD.HI.U32 R2, R4, R36, RZ ;  /* 0x0000002404027227 */ /* 0x000fe200078e00ff */
[----:B------:R-:W-:Y:S02]  /*5970*/  @P2 SHF.R.U32.HI R0, RZ, R37, R3 ;  /* 0x00000025ff002219 */ /* 0x000fe40000011603 */
[----:B------:R-:W-:Y:S02]  /*5980*/  SHF.R.U32.HI R3, RZ, R93, R6 ;  /* 0x0000005dff037219 */ /* 0x000fe40000011606 */
[----:B------:R-:W-:Y:S01]  /*5990*/  @P2 SHF.R.U32.HI R4, RZ, R37, R2 ;  /* 0x00000025ff042219 */ /* 0x000fe20000011602 */
[----:B------:R-:W-:Y:S01]  /*59a0*/  IMAD R0, R40, R0, RZ ;  /* 0x0000000028007224 */ /* 0x000fe200078e02ff */
[----:B------:R-:W-:Y:S02]  /*59b0*/  SEL R3, R43, R3, !P0 ;  /* 0x000000032b037207 */ /* 0x000fe40004000000 */
[----:B------:R-:W-:Y:S01]  /*59c0*/  SEL R2, R44, R5, !P3 ;  /* 0x000000052c027207 */ /* 0x000fe20005800000 */
[----:B------:R-:W-:Y:S01]  /*59d0*/  IMAD R5, R40, R4, RZ ;  /* 0x0000000428057224 */ /* 0x000fe200078e02ff */
[C---:B------:R-:W-:Y:S01]  /*59e0*/  ISETP.GE.AND P0, PT, R3.reuse, R0, PT ;  /* 0x000000000300720c */ /* 0x040fe20003f06270 */
[C---:B------:R-:W-:Y:S03]  /*59f0*/  IMAD.HI.U32 R0, R3.reuse, R36, RZ ;  /* 0x0000002403007227 */ /* 0x040fe600078e00ff */
[C---:B------:R-:W-:Y:S02]  /*5a00*/  ISETP.GE.OR P0, PT, R2.reuse, R5, P0 ;  /* 0x000000050200720c */ /* 0x040fe40000706670 */
[----:B------:R-:W-:Y:S04]  /*5a10*/  SHF.R.U32.HI R0, RZ, R37, R0 ;  /* 0x00000025ff007219 */ /* 0x000fe80000011600 */
[C---:B------:R-:W-:Y:S05]  /*5a20*/  SEL R6, R3.reuse, R0, !P2 ;  /* 0x0000000003067207 */ /* 0x040fea0005000000 */
        /* <DEDUP_REMOVED lines=14> */
[----:B------:R-:W-:Y:S07]  /*5b10*/  IMAD R43, R3, R38, R43 ;  /* 0x00000026032b7224 */ /* 0x000fee00078e022b */
.L_x_106:
[----:B-1----:R-:W-:Y:S01]  /*5b20*/  @!P1 ISETP.NE.AND P0, PT, R8, 0x1, PT ;  /* 0x000000010800980c */ /* 0x002fe20003f05270 */
[----:B------:R-:W-:Y:S01]  /*5b30*/  @!P1 IMAD.HI.U32 R0, R44, R10, RZ ;  /* 0x0000000a2c009227 */ /* 0x000fe200078e00ff */
[----:B------:R-:W-:Y:S01]  /*5b40*/  @!P1 ISETP.NE.AND P2, PT, R7, 0x1, PT ;  /* 0x000000010700980c */ /* 0x000fe20003f45270 */
[----:B------:R-:W-:Y:S01]  /*5b50*/  ULOP3.LUT UP0, URZ, UR52, 0x1b0, URZ, 0xc0, !UPT ;  /* 0x000001b034ff7892 */ /* 0x000fe2000f80c0ff */
[----:B------:R-:W-:Y:S01]  /*5b60*/  R2UR UR42, R14 ;  /* 0x000000000e2a72ca */ /* 0x000fe200000e0000 */
[----:B------:R-:W-:Y:S01]  /*5b70*/  @!P1 IMAD.HI.U32 R2, R43, R9, RZ ;  /* 0x000000092b029227 */ /* 0x000fe200078e00ff */
[----:B------:R-:W-:Y:S02]  /*5b80*/  @!P1 SHF.R.U32.HI R0, RZ, R11, R0 ;  /* 0x0000000bff009219 */ /* 0x000fe40000011600 */
[----:B------:R-:W-:Y:S01]  /*5b90*/  R2UR UR41, R15 ;  /* 0x000000000f2972ca */ /* 0x000fe200000e0000 */
[----:B------:R-:W-:Y:S01]  /*5ba0*/  VIADD R108, R108, 0x1 ;  /* 0x000000016c6c7836 */ /* 0x000fe20000000000 */
[----:B------:R-:W-:Y:S02]  /*5bb0*/  @!P1 SHF.R.U32.HI R2, RZ, R12, R2 ;  /* 0x0000000cff029219 */ /* 0x000fe40000011602 */
[----:B------:R-:W-:Y:S02]  /*5bc0*/  @!P1 SEL R3, R44, R0, !P2 ;  /* 0x000000002c039207 */ /* 0x000fe40005000000 */
[----:B------:R-:W-:Y:S02]  /*5bd0*/  @!P1 SEL R2, R43, R2, !P0 ;  /* 0x000000022b029207 */ /* 0x000fe40004000000 */
[----:B------:R-:W-:Y:S01]  /*5be0*/  @P4 SHF.R.U32.HI R99, RZ, 0x10, R17 ;  /* 0x00000010ff634819 */ /* 0x000fe20000011611 */
[----:B------:R-:W-:Y:S02]  /*5bf0*/  USHF.L.U32 UR42, UR42, 0x7, URZ ;  /* 0x000000072a2a7899 */ /* 0x000fe400080006ff */
[----:B------:R-:W-:Y:S02]  /*5c00*/  @!P1 IMAD.IADD R0, R2, 0x1, -R3 ;  /* 0x0000000102009824 */ /* 0x000fe400078e0a03 */
[----:B------:R-:W-:Y:S01]  /*5c10*/  @!P1 IMAD.IADD R2, R3, 0x1, -R2 ;  /* 0x0000000103029824 */ /* 0x000fe200078e0a02 */
[----:B------:R-:W-:Y:S01]  /*5c20*/  USHF.L.U32 UR41, UR41, 0x6, URZ ;  /* 0x0000000629297899 */ /* 0x000fe200080006ff */
[----:B------:R-:W-:Y:S02]  /*5c30*/  @!P1 IMAD R44, R0, R7, R44 ;  /* 0x00000007002c9224 */ /* 0x000fe400078e022c */
[----:B------:R-:W-:Y:S01]  /*5c40*/  @!P1 IMAD R43, R2, R8, R43 ;  /* 0x00000008022b9224 */ /* 0x000fe200078e022b */
[----:B------:R-:W-:Y:S08]  /*5c50*/  BRA.U !UP0, `(.L_x_107) ;  /* 0x00000001087c7547 */ /* 0x000ff0000b800000 */
[----:B------:R-:W1:Y:S01]  /*5c60*/  LDCU.64 UR8, c[0x4][0x80] ;  /* 0x01001000ff0877ac */ /* 0x000e620008000a00 */
[----:B------:R-:W-:Y:S01]  /*5c70*/  MOV R2, 0x0 ;  /* 0x0000000000027802 */ /* 0x000fe20000000f00 */
[----:B------:R-:W-:Y:S02]  /*5c80*/  HFMA2 R12, -RZ, RZ, 0, 5.9604644775390625e-08 ;  /* 0x00000001ff0c7431 */ /* 0x000fe400000001ff */
[----:B------:R-:W-:Y:S01]  /*5c90*/  IMAD.MOV.U32 R8, RZ, RZ, 0x70 ;  /* 0x00000070ff087424 */ /* 0x000fe200078e00ff */
[----:B------:R2:W3:Y:S01]  /*5ca0*/  LDC.64 R14, c[0x4][R2] ;  /* 0x01000000020e7b82 */ /* 0x0004e20000000a00 */
[----:B------:R-:W4:Y:S01]  /*5cb0*/  LDCU.64 UR6, c[0x4][0x88] ;  /* 0x01001100ff0677ac */ /* 0x000f220008000a00 */
[----:B------:R-:W-:Y:S01]  /*5cc0*/  IMAD.MOV.U32 R13, RZ, RZ, RZ ;  /* 0x000000ffff0d7224 */ /* 0x000fe200078e00ff */
[----:B------:R-:W2:Y:S01]  /*5cd0*/  LDCU.64 UR4, c[0x4][0x8] ;  /* 0x01000100ff0477ac */ /* 0x000ea20008000a00 */
[----:B-1----:R-:W-:Y:S01]  /*5ce0*/  MOV R5, UR9 ;  /* 0x0000000900057c02 */ /* 0x002fe20008000f00 */
[----:B------:R-:W-:Y:S01]  /*5cf0*/  IMAD.U32 R4, RZ, RZ, UR8 ;  /* 0x00000008ff047e24 */ /* 0x000fe2000f8e00ff */
[----:B----4-:R-:W-:Y:S01]  /*5d00*/  MOV R7, UR7 ;  /* 0x0000000700077c02 */ /* 0x010fe20008000f00 */
[----:B------:R-:W-:Y:S01]  /*5d10*/  IMAD.U32 R6, RZ, RZ, UR6 ;  /* 0x00000006ff067e24 */ /* 0x000fe2000f8e00ff */
[----:B--2---:R-:W-:Y:S01]  /*5d20*/  MOV R11, UR5 ;  /* 0x00000005000b7c02 */ /* 0x004fe20008000f00 */
[----:B------:R-:W-:Y:S02]  /*5d30*/  IMAD.U32 R10, RZ, RZ, UR4 ;  /* 0x00000004ff0a7e24 */ /* 0x000fe4000f8e00ff */
[----:B------:R-:W-:Y:S07]  /*5d40*/  LEPC R20, `(.L_x_108) ;  /* 0x000000001014794e */ /* 0x000fee0000000000 */
[----:B---3-5:R-:W-:Y:S05]  /*5d50*/  CALL.ABS.NOINC R14 ;  /* 0x000000000e007343 */ /* 0x028fea0003c00000 */
.L_x_108:
[----:B------:R-:W1:Y:S01]  /*5d60*/  LDCU.64 UR8, c[0x4][0x80] ;  /* 0x01001000ff0877ac */ /* 0x000e620008000a00 */
[----:B------:R-:W2:Y:S01]  /*5d70*/  LDC.64 R2, c[0x4][R2] ;  /* 0x0100000002027b82 */ /* 0x000ea20000000a00 */
[----:B------:R-:W-:Y:S02]  /*5d80*/  HFMA2 R12, -RZ, RZ, 0, 5.9604644775390625e-08 ;  /* 0x00000001ff0c7431 */ /* 0x000fe400000001ff */
[----:B------:R-:W-:Y:S02]  /*5d90*/  IMAD.MOV.U32 R8, RZ, RZ, 0x70 ;  /* 0x00000070ff087424 */ /* 0x000fe400078e00ff */
[----:B------:R-:W-:Y:S01]  /*5da0*/  IMAD.MOV.U32 R13, RZ, RZ, RZ ;  /* 0x000000ffff0d7224 */ /* 0x000fe200078e00ff */
[----:B------:R-:W3:Y:S01]  /*5db0*/  LDCU.64 UR6, c[0x4][0x88] ;  /* 0x01001100ff0677ac */ /* 0x000ee20008000a00 */
[----:B------:R-:W4:Y:S01]  /*5dc0*/  LDCU.64 UR4, c[0x4][0x8] ;  /* 0x01000100ff0477ac */ /* 0x000f220008000a00 */
[----:B-1----:R-:W-:Y:S02]  /*5dd0*/  MOV R4, UR8 ;  /* 0x0000000800047c02 */ /* 0x002fe40008000f00 */
[----:B------:R-:W-:Y:S02]  /*5de0*/  MOV R5, UR9 ;  /* 0x0000000900057c02 */ /* 0x000fe40008000f00 */
[----:B---3--:R-:W-:Y:S01]  /*5df0*/  MOV R7, UR7 ;  /* 0x0000000700077c02 */ /* 0x008fe20008000f00 */
[----:B------:R-:W-:Y:S01]  /*5e00*/  IMAD.U32 R6, RZ, RZ, UR6 ;  /* 0x00000006ff067e24 */ /* 0x000fe2000f8e00ff */
[----:B----4-:R-:W-:Y:S01]  /*5e10*/  MOV R11, UR5 ;  /* 0x00000005000b7c02 */ /* 0x010fe20008000f00 */
[----:B------:R-:W-:Y:S02]  /*5e20*/  IMAD.U32 R10, RZ, RZ, UR4 ;  /* 0x00000004ff0a7e24 */ /* 0x000fe4000f8e00ff */
[----:B------:R-:W-:Y:S07]  /*5e30*/  LEPC R20, `(.L_x_107) ;  /* 0x000000001014794e */ /* 0x000fee0000000000 */
[----:B--2---:R-:W-:Y:S05]  /*5e40*/  CALL.ABS.NOINC R2 ;  /* 0x0000000002007343 */ /* 0x004fea0003c00000 */
.L_x_107:
[----:B------:R-:W-:Y:S01]  /*5e50*/  ISETP.NE.U32.AND P4, PT, R86, RZ, PT ;  /* 0x000000ff5600720c */ /* 0x000fe20003f85070 */
[----:B------:R-:W-:Y:S01]  /*5e60*/  UISETP.NE.AND UP2, UPT, UR53, URZ, UPT ;  /* 0x000000ff3500728c */ /* 0x000fe2000bf45270 */
[----:B------:R-:W-:Y:S01]  /*5e70*/  ISETP.NE.U32.AND P2, PT, RZ, UR38, PT ;  /* 0x00000026ff007c0c */ /* 0x000fe2000bf45070 */
[----:B------:R-:W-:Y:S01]  /*5e80*/  UISETP.NE.U32.AND UP1, UPT, UR44, URZ, UPT ;  /* 0x000000ff2c00728c */ /* 0x000fe2000bf25070 */
[----:B------:R-:W-:Y:S01]  /*5e90*/  ISETP.NE.AND.EX P4, PT, R87, RZ, PT, P4 ;  /* 0x000000ff5700720c */ /* 0x000fe20003f85340 */
[----:B------:R-:W-:Y:S01]  /*5ea0*/  UPLOP3.LUT UP0, UPT, UPT, UPT, UPT, 0x40, 0x4 ;  /* 0x000000000004789c */ /* 0x000fe20003f0e870 */
[----:B------:R-:W-:Y:S01]  /*5eb0*/  ISETP.NE.AND.EX P2, PT, RZ, UR39, PT, P2 ;  /* 0x00000027ff007c0c */ /* 0x000fe2000bf45320 */
[----:B------:R-:W-:Y:S01]  /*5ec0*/  UISETP.NE.AND.EX UP1, UPT, UR45, URZ, UPT, UP1 ;  /* 0x000000ff2d00728c */ /* 0x000fe2000bf25310 */
[----:B------:R-:W-:Y:S04]  /*5ed0*/  PLOP3.LUT P1, PT, PT, PT, UP2, 0x80, 0x8 ;  /* 0x000000000008781c */ /* 0x000fe80003f2f028 */
[----:B------:R-:W-:Y:S06]  /*5ee0*/  @UP2 UPLOP3.LUT UP0, UPT, UPT, UPT, UP1, 0x80, 0x8 ;  /* 0x000000000008289c */ /* 0x000fec0003f0f010 */
[----:B------:R-:W-:Y:S01]  /*5ef0*/  PLOP3.LUT P0, PT, PT, PT, UP0, 0x80, 0x8 ;  /* 0x000000000008781c */ /* 0x000fe20003f0f008 */
[----:B------:R-:W-:Y:S01]  /*5f00*/  @!UPT UIADD3 URZ, UPT, UPT, URZ, URZ, URZ ;  /* 0x000000fffffff290 */ /* 0x000fe2000fffe0ff */
[----:B------:R-:W-:Y:S11]  /*5f10*/  BRA.U !UP1, `(.L_x_109) ;  /* 0x0000000109387547 */ /* 0x000ff6000b800000 */
[----:B------:R-:W-:Y:S01]  /*5f20*/  UISETP.NE.U32.AND UP0, UPT, UR38, URZ, UPT ;  /* 0x000000ff2600728c */ /* 0x000fe2000bf05070 */
[----:B------:R-:W-:Y:S02]  /*5f30*/  HFMA2 R0, -RZ, RZ, 0, 5.9604644775390625e-08 ;  /* 0x00000001ff007431 */ /* 0x000fe400000001ff */
[----:B------:R-:W-:Y:S01]  /*5f40*/  IMAD.MOV.U32 R92, RZ, RZ, 0x1 ;  /* 0x00000001ff5c7424 */ /* 0x000fe200078e00ff */
[----:B------:R-:W-:Y:S06]  /*5f50*/  UISETP.NE.AND.EX UP0, UPT, UR39, URZ, UPT, UP0 ;  /* 0x000000ff2700728c */ /* 0x000fec000bf05300 */
[----:B------:R-:W-:Y:S05]  /*5f60*/  PLOP3.LUT P3, PT, PT, PT, UP0, 0x80, 0x8 ;  /* 0x000000000008781c */ /* 0x000fea0003f6f008 */
[----:B------:R-:W1:Y:S01]  /*5f70*/  @UP0 LDCU.64 UR6, c[0x0][0x888] ;  /* 0x00011100ff0607ac */ /* 0x000e620008000a00 */
[----:B------:R-:W-:Y:S07]  /*5f80*/  @UP0 UIMAD UR4, UR36, UR44, URZ ;  /* 0x0000002c240402a4 */ /* 0x000fee000f8e02ff */
[----:B------:R-:W-:Y:S01]  /*5f90*/  @!P3 PRMT R92, R0, 0x7610, R92 ;  /* 0x00007610005cb816 */ /* 0x000fe2000000005c */
[----:B-1----:R-:W-:Y:S03]  /*5fa0*/  @UP0 UIMAD.WIDE UR6, UR4, 0x4, UR6 ;  /* 0x00000004040608a5 */ /* 0x002fe6000f8e0206 */
[----:B------:R-:W1:Y:S03]  /*5fb0*/  @!UP0 LDCU UR4, c[0x0][0x880] ;  /* 0x00011000ff0487ac */ /* 0x000e660008000800 */
[----:B------:R-:W-:Y:S01]  /*5fc0*/  IMAD.U32 R2, RZ, RZ, UR6 ;  /* 0x00000006ff027e24 */ /* 0x000fe2000f8e00ff */
[----:B------:R-:W-:Y:S05]  /*5fd0*/  MOV R3, UR7 ;  /* 0x0000000700037c02 */ /* 0x000fea0008000f00 */
[----:B-----5:R2:W5:Y:S02]  /*5fe0*/  @P3 LDG.E R49, desc[UR46][R2.64] ;  /* 0x0000002e02313981 */ /* 0x020564000c1e1900 */
[----:B-12---:R-:W-:Y:S02]  /*5ff0*/  @!P3 IMAD.U32 R49, RZ, RZ, UR4 ;  /* 0x00000004ff31be24 */ /* 0x006fe4000f8e00ff */
.L_x_109:
[----:B------:R-:W-:Y:S05]  /*6000*/  @!P4 BRA `(.L_x_110) ;  /* 0x000000000020c947 */ /* 0x000fea0003800000 */
[----:B------:R-:W-:Y:S04]  /*6010*/  ISETP.NE.U32.AND P3, PT, R84, RZ, PT ;  /* 0x000000ff5400720c */ /* 0x000fe80003f65070 */
[----:B------:R-:W-:Y:S11]  /*6020*/  ISETP.NE.AND.EX P3, PT, R85, RZ, PT, P3 ;  /* 0x000000ff5500720c */ /* 0x000ff60003f65330 */
[----:B------:R-:W-:Y:S02]  /*6030*/  @!UPT UIADD3 URZ, UPT, UPT, URZ, URZ, URZ ;  /* 0x000000fffffff290 */ /* 0x000fe4000fffe0ff */
[----:B------:R-:W1:Y:S01]  /*6040*/  @P3 LDC.64 R2, c[0x0][0x8a8] ;  /* 0x00022a00ff023b82 */ /* 0x000e620000000a00 */
[----:B------:R-:W-:Y:S04]  /*6050*/  @P3 IMAD R0, R86, UR36, RZ ;  /* 0x0000002456003c24 */ /* 0x000fe8000f8e02ff */
[----:B-1----:R-:W-:Y:S05]  /*6060*/  @P3 IMAD.WIDE R2, R0, 0x4, R2 ;  /* 0x0000000400023825 */ /* 0x002fea00078e0202 */
[----:B-----5:R1:W5:Y:S02]  /*6070*/  @P3 LDG.E R47, desc[UR46][R2.64] ;  /* 0x0000002e022f3981 */ /* 0x020364000c1e1900 */
[----:B-1----:R-:W2:Y:S02]  /*6080*/  @!P3 LDC R47, c[0x0][0x8a0] ;  /* 0x00022800ff2fbb82 */ /* 0x002ea40000000800 */
.L_x_110:
[----:B-----5:R-:W-:Y:S01]  /*6090*/  FSETP.NEU.AND P3, PT, R49, RZ, PT ;  /* 0x000000ff3100720b */ /* 0x020fe20003f6d000 */
[----:B------:R-:W-:Y:S01]  /*60a0*/  ULOP3.LUT UR4, UR51, 0x1, URZ, 0x3c, !UPT ;  /* 0x0000000133047892 */ /* 0x000fe2000f8e3cff */
[----:B------:R-:W-:Y:S01]  /*60b0*/  SEL R4, RZ, 0xffffffff, P2 ;  /* 0xffffffffff047807 */ /* 0x000fe20001000000 */
[----:B------:R-:W-:Y:S01]  /*60c0*/  IMAD.U32 R68, RZ, RZ, UR56 ;  /* 0x00000038ff447e24 */ /* 0x000fe2000f8e00ff */
[----:B------:R-:W-:Y:S01]  /*60d0*/  @P1 LOP3.LUT P2, RZ, R92, 0xff, RZ, 0xc0, !PT ;  /* 0x000000ff5cff1812 */ /* 0x000fe2000784c0ff */
[----:B------:R-:W-:Y:S01]  /*60e0*/  IMAD.SHL.U32 R111, R98, 0x10, RZ ;  /* 0x00000010626f7824 */ /* 0x000fe200078e00ff */
[----:B------:R-:W-:Y:S01]  /*60f0*/  @P1 SEL R0, RZ, 0xffffffff, P3 ;  /* 0xffffffffff001807 */ /* 0x000fe20001800000 */
[----:B------:R-:W-:Y:S01]  /*6100*/  IMAD.U32 R71, RZ, RZ, UR4 ;  /* 0x00000004ff477e24 */ /* 0x000fe2000f8e00ff */
[----:B------:R-:W-:Y:S01]  /*6110*/  LEA R106, R45, UR48, 0x3 ;  /* 0x000000302d6a7c11 */ /* 0x000fe2000f8e18ff */
[----:B------:R-:W-:Y:S01]  /*6120*/  IMAD.SHL.U32 R68, R68, 0x2000, RZ ;  /* 0x0000200044447824 */ /* 0x000fe200078e00ff */
[----:B------:R-:W-:Y:S01]  /*6130*/  @P0 SEL R0, R4, R0, !P2 ;  /* 0x0000000004000207 */ /* 0x000fe20005000000 */
[----:B------:R-:W-:Y:S01]  /*6140*/  IMAD.SHL.U32 R110, R97, 0x10, RZ ;  /* 0x00000010616e7824 */ /* 0x000fe200078e00ff */
[----:B------:R-:W-:Y:S01]  /*6150*/  PLOP3.LUT P2, PT, PT, PT, UP1, 0x80, 0x8 ;  /* 0x000000000008781c */ /* 0x000fe20003f4f018 */
[----:B------:R-:W-:Y:S01]  /*6160*/  IMAD.IADD R63, R103, 0x1, R68 ;  /* 0x00000001673f7824 */ /* 0x000fe200078e0244 */
[----:B------:R-:W-:Y:S01]  /*6170*/  @P1 LOP3.LUT R0, R0, 0x1, RZ, 0xc0, !PT ;  /* 0x0000000100001812 */ /* 0x000fe200078ec0ff */
[----:B------:R-:W-:Y:S01]  /*6180*/  BSSY B1, `(.L_x_111) ;  /* 0x0000039000017945 */ /* 0x000fe20003800000 */
[----:B------:R-:W-:Y:S01]  /*6190*/  LOP3.LUT P4, R107, R92, 0xff, RZ, 0xc0, !PT ;  /* 0x000000ff5c6b7812 */ /* 0x000fe2000788c0ff */
[----:B------:R-:W-:Y:S01]  /*61a0*/  IMAD.IADD R62, R63, 0x1, R111 ;  /* 0x000000013f3e7824 */ /* 0x000fe200078e026f */
[----:B------:R-:W-:Y:S01]  /*61b0*/  ISETP.NE.U32.OR P5, PT, R0, 0x1, !P1 ;  /* 0x000000010000780c */ /* 0x000fe20004fa5470 */
[----:B------:R-:W-:Y:S01]  /*61c0*/  IMAD.U32 R0, RZ, RZ, UR56 ;  /* 0x00000038ff007e24 */ /* 0x000fe2000f8e00ff */
[----:B------:R-:W-:Y:S01]  /*61d0*/  SEL R3, RZ, 0xffffffff, P3 ;  /* 0xffffffffff037807 */ /* 0x000fe20001800000 */
[----:B------:R-:W-:Y:S01]  /*61e0*/  IMAD.MOV.U32 R70, RZ, RZ, 0x1 ;  /* 0x00000001ff467424 */ /* 0x000fe200078e00ff */
[----:B------:R-:W-:Y:S01]  /*61f0*/  P2R R109, PR, RZ, 0x20 ;  /* 0x00000020ff6d7803 */ /* 0x000fe20000000000 */
[----:B------:R-:W-:Y:S01]  /*6200*/  IMAD R48, R45, 0x40, R46 ;  /* 0x000000402d307824 */ /* 0x000fe200078e022e */
[----:B------:R-:W-:Y:S01]  /*6210*/  LEA R0, R0, UR48, 0x3 ;  /* 0x0000003000007c11 */ /* 0x000fe2000f8e18ff */
[----:B------:R-:W-:Y:S01]  /*6220*/  IMAD.U32 R69, RZ, RZ, UR56 ;  /* 0x00000038ff457e24 */ /* 0x000fe2000f8e00ff */
[----:B------:R-:W-:Y:S02]  /*6230*/  @P2 SEL R3, R4, R3, !P4 ;  /* 0x0000000304032207 */ /* 0x000fe40006000000 */
[----:B------:R-:W-:Y:S02]  /*6240*/  CS2R R82, SRZ ;  /* 0x0000000000527805 */ /* 0x000fe4000001ff00 */
[----:B------:R-:W-:Y:S02]  /*6250*/  CS2R R80, SRZ ;  /* 0x0000000000507805 */ /* 0x000fe4000001ff00 */
[----:B------:R-:W-:Y:S02]  /*6260*/  CS2R R74, SRZ ;  /* 0x00000000004a7805 */ /* 0x000fe4000001ff00 */
[----:B------:R-:W-:Y:S02]  /*6270*/  LOP3.LUT R3, R3, 0x1, RZ, 0xc0, !PT ;  /* 0x0000000103037812 */ /* 0x000fe400078ec0ff */
[----:B------:R-:W-:Y:S02]  /*6280*/  CS2R R72, SRZ ;  /* 0x0000000000487805 */ /* 0x000fe4000001ff00 */
[----:B------:R-:W-:Y:S02]  /*6290*/  @P5 SHF.L.U32 R2, R71, 0x1f, RZ ;  /* 0x0000001f47025819 */ /* 0x000fe400000006ff */
[----:B------:R-:W-:Y:S02]  /*62a0*/  CS2R R66, SRZ ;  /* 0x0000000000427805 */ /* 0x000fe4000001ff00 */
[----:B------:R-:W-:Y:S02]  /*62b0*/  ISETP.NE.U32.AND P2, PT, R3, 0x1, PT ;  /* 0x000000010300780c */ /* 0x000fe40003f45070 */
[----:B------:R-:W-:Y:S01]  /*62c0*/  CS2R R64, SRZ ;  /* 0x0000000000407805 */ /* 0x000fe2000001ff00 */
[----:B------:R1:W3:Y:S01]  /*62d0*/  @P5 SYNCS.PHASECHK.TRANS64.TRYWAIT P1, [R0+URZ+0xa0], R2 ;  /* 0x0000a002000055a7 */ /* 0x0002e200080211ff */
[----:B------:R-:W-:Y:S02]  /*62e0*/  CS2R R58, SRZ ;  /* 0x00000000003a7805 */ /* 0x000fe4000001ff00 */
[----:B------:R-:W-:Y:S02]  /*62f0*/  P2R R76, PR, RZ, 0x4 ;  /* 0x00000004ff4c7803 */ /* 0x000fe40000000000 */
[----:B------:R-:W-:Y:S01]  /*6300*/  CS2R R56, SRZ ;  /* 0x0000000000387805 */ /* 0x000fe2000001ff00 */
[----:B------:R-:W-:Y:S02]  /*6310*/  IMAD.IADD R61, R63, 0x1, R110 ;  /* 0x000000013f3d7824 */ /* 0x000fe400078e026e */
[----:B------:R-:W-:Y:S01]  /*6320*/  IMAD.IADD R60, R102, 0x1, R62 ;  /* 0x00000001663c7824 */ /* 0x000fe200078e023e */
[----:B-1----:R-:W-:Y:S04]  /*6330*/  SHF.L.U32 R2, R101, 0x1f, RZ ;  /* 0x0000001f65027819 */ /* 0x002fe800000006ff */
[----:B------:R1:W4:Y:S01]  /*6340*/  SYNCS.PHASECHK.TRANS64.TRYWAIT P0, [R106+URZ+0x100], R2 ;  /* 0x000100026a0075a7 */ /* 0x00032200080011ff */
[----:B---3--:R-:W-:Y:S01]  /*6350*/  @P5 SEL R70, RZ, 0x1, !P1 ;  /* 0x00000001ff465807 */ /* 0x008fe20004800000 */
[----:B-1----:R-:W-:Y:S06]  /*6360*/  @!P5 BRA `(.L_x_112) ;  /* 0x000000000068d947 */ /* 0x002fec0003800000 */
[----:B------:R-:W-:Y:S01]  /*6370*/  ISETP.NE.AND P1, PT, R70, RZ, PT ;  /* 0x000000ff4600720c */ /* 0x000fe20003f25270 */
[----:B------:R-:W-:Y:S01]  /*6380*/  BSSY B0, `(.L_x_113) ;  /* 0x000000d000007945 */ /* 0x000fe20003800000 */
[----:B------:R-:W-:Y:S02]  /*6390*/  CS2R R58, SRZ ;  /* 0x00000000003a7805 */ /* 0x000fe4000001ff00 */
[----:B------:R-:W-:Y:S02]  /*63a0*/  CS2R R56, SRZ ;  /* 0x0000000000387805 */ /* 0x000fe4000001ff00 */
[----:B------:R-:W-:Y:S02]  /*63b0*/  CS2R R66, SRZ ;  /* 0x0000000000427805 */ /* 0x000fe4000001ff00 */
[----:B------:R-:W-:Y:S02]  /*63c0*/  CS2R R64, SRZ ;  /* 0x0000000000407805 */ /* 0x000fe4000001ff00 */
[----:B------:R-:W-:Y:S02]  /*63d0*/  CS2R R74, SRZ ;  /* 0x00000000004a7805 */ /* 0x000fe4000001ff00 */
[----:B------:R-:W-:Y:S02]  /*63e0*/  CS2R R72, SRZ ;  /* 0x0000000000487805 */ /* 0x000fe4000001ff00 */
[----:B------:R-:W-:Y:S02]  /*63f0*/  CS2R R82, SRZ ;  /* 0x0000000000527805 */ /* 0x000fe4000001ff00 */
[----:B------:R-:W-:Y:S01]  /*6400*/  CS2R R80, SRZ ;  /* 0x0000000000507805 */ /* 0x000fe2000001ff00 */
[----:B------:R-:W-:Y:S06]  /*6410*/  @P1 BRA `(.L_x_114) ;  /* 0x00000000000c1947 */ /* 0x000fec0003800000 */
[----:B------:R-:W-:Y:S04]  /*6420*/  SHF.L.U32 R3, R71, 0x1f, RZ ;  /* 0x0000001f47037819 */ /* 0x000fe800000006ff */
[----:B------:R-:W1:Y:S02]  /*6430*/  SYNCS.PHASECHK.TRANS64.TRYWAIT P1, [R0+URZ+0xa0], R3 ;  /* 0x0000a003000075a7 */ /* 0x000e6400080211ff */
[----:B-1----:R-:W-:Y:S05]  /*6440*/  @!P1 BRA `(.L_x_115) ;  /* 0x0000002800249947 */ /* 0x002fea0003800000 */
.L_x_114:
[----:B------:R-:W-:Y:S05]  /*6450*/  BSYNC B0 ;  /* 0x0000000000007941 */ /* 0x000fea0003800000 */
.L_x_113:
[----:B------:R-:W-:Y:S01]  /*6460*/  ISETP.NE.AND P1, PT, R76, RZ, PT ;  /* 0x000000ff4c00720c */ /* 0x000fe20003f25270 */
[----:B------:R-:W-:Y:S04]  /*6470*/  UIADD3 UR5, UPT, UPT, UR56, 0x1, URZ ;  /* 0x0000000138057890 */ /* 0x000fe8000fffe0ff */
[----:B------:R-:W-:Y:S04]  /*6480*/  UISETP.NE.AND UP0, UPT, UR5, 0x3, UPT ;  /* 0x000000030500788c */ /* 0x000fe8000bf05270 */
[----:B------:R-:W-:Y:S02]  /*6490*/  USEL UR4, URZ, 0x1, UP0 ;  /* 0x00000001ff047887 */ /* 0x000fe40008000000 */
[----:B------:R-:W-:Y:S02]  /*64a0*/  USEL UR5, UR5, URZ, UP0 ;  /* 0x000000ff05057287 */ /* 0x000fe40008000000 */
[----:B------:R3:W1:Y:S02]  /*64b0*/  @P1 LDS.128 R56, [R63] ;  /* 0x000000003f381984 */ /* 0x0006640000000c00 */
[----:B------:R-:W-:Y:S02]  /*64c0*/  LOP3.LUT R71, R71, UR4, RZ, 0x3c, !PT ;  /* 0x0000000447477c12 */ /* 0x000fe4000f8e3cff */
[----:B------:R3:W1:Y:S01]  /*64d0*/  @P1 LDS.128 R64, [R62+0x10] ;  /* 0x000010003e401984 */ /* 0x0006620000000c00 */
[----:B------:R-:W-:Y:S03]  /*64e0*/  IMAD.U32 R69, RZ, RZ, UR5 ;  /* 0x00000005ff457e24 */ /* 0x000fe6000f8e00ff */
[----:B------:R3:W1:Y:S04]  /*64f0*/  @P1 LDS.128 R72, [R61+0x20] ;  /* 0x000020003d481984 */ /* 0x0006680000000c00 */
[----:B------:R3:W1:Y:S02]  /*6500*/  @P1 LDS.128 R80, [R60+0x10] ;  /* 0x000010003c501984 */ /* 0x0006640000000c00 */
.L_x_112:
[----:B------:R-:W-:Y:S05]  /*6510*/  BSYNC B1 ;  /* 0x0000000000017941 */ /* 0x000fea0003800000 */
.L_x_111:
[----:B-1----:R-:W-:Y:S04]  /*6520*/  SHF.R.U32.HI R0, RZ, 0x15, R48 ;  /* 0x00000015ff007819 */ /* 0x002fe80000011630 */
[----:B------:R-:W-:Y:S01]  /*6530*/  LOP3.LUT P1, RZ, R0, 0x3, R96, 0x48, !PT ;  /* 0x0000000300ff7812 */ /* 0x000fe20007824860 */
[----:B------:R-:W-:Y:S01]  /*6540*/  @!UPT UIADD3 URZ, UPT, UPT, URZ, URZ, URZ ;  /* 0x000000fffffff290 */ /* 0x000fe2000fffe0ff */
[----:B----4-:R-:W-:Y:S11]  /*6550*/  @P0 BRA `(.L_x_116) ;  /* 0x0000000000080947 */ /* 0x010ff60003800000 */
[----:B------:R-:W1:Y:S02]  /*6560*/  SYNCS.PHASECHK.TRANS64.TRYWAIT P0, [R106+URZ+0x100], R2 ;  /* 0x000100026a0075a7 */ /* 0x000e6400080011ff */
[----:B-1----:R-:W-:Y:S05]  /*6570*/  @!P0 BRA `(.L_x_117) ;  /* 0x0000002400ec8947 */ /* 0x002fea0003800000 */
.L_x_116:
[----:B------:R-:W-:Y:S05]  /*6580*/  @!P1 BRA `(.L_x_118) ;  /* 0x0000000000409947 */ /* 0x000fea0003800000 */
[----:B------:R-:W4:Y:S01]  /*6590*/  LDCU.64 UR8, c[0x4][0x70] ;  /* 0x01000e00ff0877ac */ /* 0x000f220008000a00 */
[----:B------:R-:W-:Y:S01]  /*65a0*/  MOV R3, 0x0 ;  /* 0x0000000000037802 */ /* 0x000fe20000000f00 */
[----:B------:R-:W-:Y:S02]  /*65b0*/  HFMA2 R12, -RZ, RZ, 0, 5.9604644775390625e-08 ;  /* 0x00000001ff0c7431 */ /* 0x000fe400000001ff */
[----:B------:R-:W-:Y:S02]  /*65c0*/  IMAD.MOV.U32 R8, RZ, RZ, 0x192 ;  /* 0x00000192ff087424 */ /* 0x000fe400078e00ff */
[----:B------:R-:W-:Y:S01]  /*65d0*/  IMAD.MOV.U32 R13, RZ, RZ, RZ ;  /* 0x000000ffff0d7224 */ /* 0x000fe200078e00ff */
[----:B------:R-:W5:Y:S01]  /*65e0*/  LDCU.64 UR6, c[0x4][0x78] ;  /* 0x01000f00ff0677ac */ /* 0x000f620008000a00 */
[----:B-1----:R-:W1:Y:S01]  /*65f0*/  LDC.64 R2, c[0x4][R3] ;  /* 0x0100000003027b82 */ /* 0x002e620000000a00 */
[----:B------:R-:W2:Y:S01]  /*6600*/  LDCU.64 UR4, c[0x4][0x10] ;  /* 0x01000200ff0477ac */ /* 0x000ea20008000a00 */
[----:B----4-:R-:W-:Y:S01]  /*6610*/  MOV R5, UR9 ;  /* 0x0000000900057c02 */ /* 0x010fe20008000f00 */
[----:B------:R-:W-:Y:S01]  /*6620*/  IMAD.U32 R4, RZ, RZ, UR8 ;  /* 0x00000008ff047e24 */ /* 0x000fe2000f8e00ff */
[----:B-----5:R-:W-:Y:S01]  /*6630*/  MOV R7, UR7 ;  /* 0x0000000700077c02 */ /* 0x020fe20008000f00 */
[----:B------:R-:W-:Y:S01]  /*6640*/  IMAD.U32 R6, RZ, RZ, UR6 ;  /* 0x00000006ff067e24 */ /* 0x000fe2000f8e00ff */
[----:B--2---:R-:W-:Y:S01]  /*6650*/  MOV R11, UR5 ;  /* 0x00000005000b7c02 */ /* 0x004fe20008000f00 */
[----:B------:R-:W-:Y:S02]  /*6660*/  IMAD.U32 R10, RZ, RZ, UR4 ;  /* 0x00000004ff0a7e24 */ /* 0x000fe4000f8e00ff */
[----:B------:R-:W-:Y:S07]  /*6670*/  LEPC R20, `(.L_x_118) ;  /* 0x000000001014794e */ /* 0x000fee0000000000 */
[----:B-1-3--:R-:W-:Y:S05]  /*6680*/  CALL.ABS.NOINC R2 ;  /* 0x0000000002007343 */ /* 0x00afea0003c00000 */
.L_x_118:
[----:B------:R-:W-:Y:S05]  /*6690*/  WARPSYNC.ALL ;  /* 0x0000000000007948 */ /* 0x000fea0003800000 */
[----:B------:R-:W-:Y:S01]  /*66a0*/  R2UR UR4, R48 ;  /* 0x00000000300472ca */ /* 0x000fe200000e0000 */
[--C-:B------:R-:W-:Y:S01]  /*66b0*/  HADD2.F32 R50, -RZ, R56.reuse.H0_H0 ;  /* 0x20000038ff327230 */ /* 0x100fe20000004100 */
[----:B------:R-:W-:Y:S01]  /*66c0*/  ISETP.NE.AND P0, PT, R104, RZ, PT ;  /* 0x000000ff6800720c */ /* 0x000fe20003f05270 */
[----:B------:R-:W-:Y:S01]  /*66d0*/  HADD2.F32 R51, -RZ, R56.H1_H1 ;  /* 0x30000038ff337230 */ /* 0x000fe20000004100 */
[----:B------:R-:W-:Y:S01]  /*66e0*/  BSSY.RECONVERGENT B0, `(.L_x_119) ;  /* 0x0000083000007945 */ /* 0x000fe20003800200 */
[--C-:B------:R-:W-:Y:S08]  /*66f0*/  HADD2.F32 R52, -RZ, R57.reuse.H0_H0 ;  /* 0x20000039ff347230 */ /* 0x100ff00000004100 */
[----:B------:R-:W2:Y:S02]  /*6700*/  LDTM.x32 R4, tmem[UR4] ;  /* 0x00000004000479ee */ /* 0x000ea400082c0000 */
[C---:B--2---:R-:W-:Y:S01]  /*6710*/  FMUL R0, R47.reuse, R4 ;  /* 0x000000042f007220 */ /* 0x044fe20000400000 */
[C---:B-1----:R-:W-:Y:S01]  /*6720*/  FMUL R2, R47.reuse, R5 ;  /* 0x000000052f027220 */ /* 0x042fe20000400000 */
[C---:B------:R-:W-:Y:S01]  /*6730*/  FMUL R4, R47.reuse, R8 ;  /* 0x000000082f047220 */ /* 0x040fe20000400000 */
[----:B------:R-:W-:Y:S01]  /*6740*/  FMUL R3, R47, R6 ;  /* 0x000000062f037220 */ /* 0x000fe20000400000 */
[C---:B------:R-:W-:Y:S01]  /*6750*/  FFMA R0, R49.reuse, R50, R0 ;  /* 0x0000003231007223 */ /* 0x040fe20000000000 */
[----:B------:R-:W-:Y:S01]  /*6760*/  FFMA R2, R49, R51, R2 ;  /* 0x0000003331027223 */ /* 0x000fe20000000002 */
[C---:B------:R-:W-:Y:S01]  /*6770*/  FMUL R5, R47.reuse, R9 ;  /* 0x000000092f057220 */ /* 0x040fe20000400000 */
        /* <DEDUP_REMOVED lines=16> */
[----:B------:R-:W-:Y:S02]  /*6880*/  HADD2.F32 R32, -RZ, R57.H1_H1 ;  /* 0x30000039ff207230 */ /* 0x000fe40000004100 */
[C---:B------:R-:W-:Y:S01]  /*6890*/  FMUL R26, R47.reuse, R30 ;  /* 0x0000001e2f1a7220 */ /* 0x040fe20000400000 */
[----:B------:R-:W-:Y:S01]  /*68a0*/  FMUL R29, R47, R33 ;  /* 0x000000212f1d7220 */ /* 0x000fe20000400000 */
[--C-:B------:R-:W-:Y:S02]  /*68b0*/  HADD2.F32 R33, -RZ, R58.reuse.H0_H0 ;  /* 0x2000003aff217230 */ /* 0x100fe40000004100 */
[----:B------:R-:W-:Y:S01]  /*68c0*/  FFMA R3, R49, R52, R3 ;  /* 0x0000003431037223 */ /* 0x000fe20000000003 */
[C---:B------:R-:W-:Y:S01]  /*68d0*/  FMUL R7, R47.reuse, R7 ;  /* 0x000000072f077220 */ /* 0x040fe20000400000 */
[----:B------:R-:W-:Y:S01]  /*68e0*/  FMUL R30, R47, R34 ;  /* 0x000000222f1e7220 */ /* 0x000fe20000400000 */
[----:B------:R-:W-:Y:S01]  /*68f0*/  HADD2.F32 R34, -RZ, R58.H1_H1 ;  /* 0x3000003aff227230 */ /* 0x000fe20000004100 */
[----:B------:R-:W-:Y:S01]  /*6900*/  F2FP.F16.F32.PACK_AB R52, R2, R0 ;  /* 0x000000000234723e */ /* 0x000fe200000000ff */
[--C-:B------:R-:W-:Y:S02]  /*6910*/  HADD2.F32 R0, -RZ, R59.reuse.H0_H0 ;  /* 0x2000003bff007230 */ /* 0x100fe40000004100 */
[C---:B------:R-:W-:Y:S01]  /*6920*/  FFMA R7, R49.reuse, R32, R7 ;  /* 0x0000002031077223 */ /* 0x040fe20000000007 */
[----:B------:R-:W-:Y:S02]  /*6930*/  HADD2.F32 R2, -RZ, R59.H1_H1 ;  /* 0x3000003bff027230 */ /* 0x000fe40000004100 */
[C---:B------:R-:W-:Y:S01]  /*6940*/  FFMA R4, R49.reuse, R33, R4 ;  /* 0x0000002131047223 */ /* 0x040fe20000000004 */
[C---:B------:R-:W-:Y:S01]  /*6950*/  FFMA R5, R49.reuse, R34, R5 ;  /* 0x0000002231057223 */ /* 0x040fe20000000005 */
[----:B------:R-:W-:Y:S01]  /*6960*/  FFMA R6, R49, R0, R6 ;  /* 0x0000000031067223 */ /* 0x000fe20000000006 */
[--C-:B------:R-:W-:Y:S02]  /*6970*/  HADD2.F32 R0, -RZ, R64.reuse.H0_H0 ;  /* 0x20000040ff007230 */ /* 0x100fe40000004100 */
[----:B------:R-:W-:Y:S01]  /*6980*/  FMUL R11, R47, R11 ;  /* 0x0000000b2f0b7220 */ /* 0x000fe20000400000 */
[----:B------:R-:W-:Y:S01]  /*6990*/  F2FP.F16.F32.PACK_AB R53, R7, R3 ;  /* 0x000000030735723e */ /* 0x000fe200000000ff */
[--C-:B------:R-:W-:Y:S02]  /*69a0*/  HADD2.F32 R3, -RZ, R65.reuse.H0_H0 ;  /* 0x20000041ff037230 */ /* 0x100fe40000004100 */
[----:B------:R-:W-:Y:S01]  /*69b0*/  FMUL R15, R47, R15 ;  /* 0x0000000f2f0f7220 */ /* 0x000fe20000400000 */
[C---:B------:R-:W-:Y:S01]  /*69c0*/  FFMA R11, R49.reuse, R2, R11 ;  /* 0x00000002310b7223 */ /* 0x040fe2000000000b */
[----:B------:R-:W-:Y:S02]  /*69d0*/  HADD2.F32 R2, -RZ, R64.H1_H1 ;  /* 0x30000040ff027230 */ /* 0x000fe40000004100 */
[----:B------:R-:W-:Y:S01]  /*69e0*/  FFMA R8, R49, R0, R8 ;  /* 0x0000000031087223 */ /* 0x000fe20000000008 */
[----:B------:R-:W-:Y:S02]  /*69f0*/  HADD2.F32 R0, -RZ, R65.H1_H1 ;  /* 0x30000041ff007230 */ /* 0x000fe40000004100 */
[C---:B------:R-:W-:Y:S01]  /*6a00*/  FMUL R19, R47.reuse, R19 ;  /* 0x000000132f137220 */ /* 0x040fe20000400000 */
[----:B------:R-:W-:Y:S01]  /*6a10*/  FMUL R23, R47, R23 ;  /* 0x000000172f177220 */ /* 0x000fe20000400000 */
[C---:B------:R-:W-:Y:S01]  /*6a20*/  FFMA R9, R49.reuse, R2, R9 ;  /* 0x0000000231097223 */ /* 0x040fe20000000009 */
[C---:B------:R-:W-:Y:S01]  /*6a30*/  FFMA R10, R49.reuse, R3, R10 ;  /* 0x00000003310a7223 */ /* 0x040fe2000000000a */
[----:B------:R-:W-:Y:S01]  /*6a40*/  FFMA R15, R49, R0, R15 ;  /* 0x00000000310f7223 */ /* 0x000fe2000000000f */
[--C-:B------:R-:W-:Y:S02]  /*6a50*/  HADD2.F32 R2, -RZ, R66.reuse.H0_H0 ;  /* 0x20000042ff027230 */ /* 0x100fe40000004100 */
[----:B------:R-:W-:Y:S01]  /*6a60*/  FMUL R27, R47, R27 ;  /* 0x0000001b2f1b7220 */ /* 0x000fe20000400000 */
[----:B------:R-:W-:Y:S01]  /*6a70*/  HADD2.F32 R0, -RZ, R66.H1_H1 ;  /* 0x30000042ff007230 */ /* 0x000fe20000004100 */
[----:B------:R-:W-:Y:S01]  /*6a80*/  F2FP.F16.F32.PACK_AB R54, R5, R4 ;  /* 0x000000040536723e */ /* 0x000fe200000000ff */
[--C-:B------:R-:W-:Y:S02]  /*6a90*/  HADD2.F32 R3, -RZ, R67.reuse.H0_H0 ;  /* 0x20000043ff037230 */ /* 0x100fe40000004100 */
[C---:B------:R-:W-:Y:S01]  /*6aa0*/  FFMA R12, R49.reuse, R2, R12 ;  /* 0x00000002310c7223 */ /* 0x040fe2000000000c */
[--C-:B------:R-:W-:Y:S02]  /*6ab0*/  HADD2.F32 R2, -RZ, R72.reuse.H0_H0 ;  /* 0x20000048ff027230 */ /* 0x100fe40000004100 */
[C---:B------:R-:W-:Y:S01]  /*6ac0*/  FFMA R13, R49.reuse, R0, R13 ;  /* 0x00000000310d7223 */ /* 0x040fe2000000000d */
[----:B------:R-:W-:Y:S02]  /*6ad0*/  HADD2.F32 R0, -RZ, R67.H1_H1 ;  /* 0x30000043ff007230 */ /* 0x000fe40000004100 */
[----:B------:R-:W-:Y:S01]  /*6ae0*/  FFMA R14, R49, R3, R14 ;  /* 0x00000003310e7223 */ /* 0x000fe2000000000e */
[----:B------:R-:W-:Y:S01]  /*6af0*/  HADD2.F32 R3, -RZ, R72.H1_H1 ;  /* 0x30000048ff037230 */ /* 0x000fe20000004100 */
[----:B------:R-:W-:Y:S01]  /*6b00*/  F2FP.F16.F32.PACK_AB R55, R11, R6 ;  /* 0x000000060b37723e */ /* 0x000fe200000000ff */
[----:B------:R-:W-:Y:S01]  /*6b10*/  FMUL R31, R47, R31 ;  /* 0x0000001f2f1f7220 */ /* 0x000fe20000400000 */
[C---:B------:R-:W-:Y:S01]  /*6b20*/  FFMA R19, R49.reuse, R0, R19 ;  /* 0x0000000031137223 */ /* 0x040fe20000000013 */
[--C-:B------:R-:W-:Y:S02]  /*6b30*/  HADD2.F32 R0, -RZ, R73.reuse.H0_H0 ;  /* 0x20000049ff007230 */ /* 0x100fe40000004100 */
[C---:B------:R-:W-:Y:S01]  /*6b40*/  FFMA R16, R49.reuse, R2, R16 ;  /* 0x0000000231107223 */ /* 0x040fe20000000010 */
[----:B------:R1:W-:Y:S01]  /*6b50*/  STS.128 [R63], R52 ;  /* 0x000000343f007388 */ /* 0x0003e20000000c00 */
[C---:B------:R-:W-:Y:S01]  /*6b60*/  FFMA R17, R49.reuse, R3, R17 ;  /* 0x0000000331117223 */ /* 0x040fe20000000011 */
[----:B------:R-:W-:Y:S02]  /*6b70*/  HADD2.F32 R2, -RZ, R73.H1_H1 ;  /* 0x30000049ff027230 */ /* 0x000fe40000004100 */
[----:B------:R-:W-:Y:S01]  /*6b80*/  FFMA R18, R49, R0, R18 ;  /* 0x0000000031127223 */ /* 0x000fe20000000012 */
[--C-:B------:R-:W-:Y:S01]  /*6b90*/  HADD2.F32 R0, -RZ, R74.reuse.H0_H0 ;  /* 0x2000004aff007230 */ /* 0x100fe20000004100 */
[----:B------:R-:W-:Y:S01]  /*6ba0*/  F2FP.F16.F32.PACK_AB R8, R9, R8 ;  /* 0x000000080908723e */ /* 0x000fe200000000ff */
[--C-:B------:R-:W-:Y:S02]  /*6bb0*/  HADD2.F32 R3, -RZ, R75.reuse.H0_H0 ;  /* 0x2000004bff037230 */ /* 0x100fe40000004100 */
[C---:B------:R-:W-:Y:S01]  /*6bc0*/  FFMA R23, R49.reuse, R2, R23 ;  /* 0x0000000231177223 */ /* 0x040fe20000000017 */
[----:B------:R-:W-:Y:S02]  /*6bd0*/  HADD2.F32 R2, -RZ, R74.H1_H1 ;  /* 0x3000004aff027230 */ /* 0x000fe40000004100 */
[----:B------:R-:W-:Y:S01]  /*6be0*/  FFMA R20, R49, R0, R20 ;  /* 0x0000000031147223 */ /* 0x000fe20000000014 */
[----:B------:R-:W-:Y:S01]  /*6bf0*/  HADD2.F32 R0, -RZ, R75.H1_H1 ;  /* 0x3000004bff007230 */ /* 0x000fe20000004100 */
[----:B------:R-:W-:Y:S01]  /*6c00*/  F2FP.F16.F32.PACK_AB R9, R15, R10 ;  /* 0x0000000a0f09723e */ /* 0x000fe200000000ff */
[----:B------:R-:W-:Y:S02]  /*6c10*/  HADD2.F32 R4, -RZ, R83.H0_H0 ;  /* 0x20000053ff047230 */ /* 0x000fe40000004100 */
[C---:B------:R-:W-:Y:S01]  /*6c20*/  FFMA R21, R49.reuse, R2, R21 ;  /* 0x0000000231157223 */ /* 0x040fe20000000015 */
[C---:B------:R-:W-:Y:S01]  /*6c30*/  FFMA R22, R49.reuse, R3, R22 ;  /* 0x0000000331167223 */ /* 0x040fe20000000016 */
[----:B------:R-:W-:Y:S01]  /*6c40*/  FFMA R27, R49, R0, R27 ;  /* 0x00000000311b7223 */ /* 0x000fe2000000001b */
[--C-:B------:R-:W-:Y:S01]  /*6c50*/  HADD2.F32 R2, -RZ, R80.reuse.H0_H0 ;  /* 0x20000050ff027230 */ /* 0x100fe20000004100 */
[----:B------:R-:W-:Y:S01]  /*6c60*/  F2FP.F16.F32.PACK_AB R10, R13, R12 ;  /* 0x0000000c0d0a723e */ /* 0x000fe200000000ff */
[----:B------:R-:W-:Y:S01]  /*6c70*/  HADD2.F32 R0, -RZ, R80.H1_H1 ;  /* 0x30000050ff007230 */ /* 0x000fe20000004100 */
[----:B------:R-:W-:Y:S01]  /*6c80*/  F2FP.F16.F32.PACK_AB R11, R19, R14 ;  /* 0x0000000e130b723e */ /* 0x000fe200000000ff */
[--C-:B------:R-:W-:Y:S02]  /*6c90*/  HADD2.F32 R3, -RZ, R81.reuse.H0_H0 ;  /* 0x20000051ff037230 */ /* 0x100fe40000004100 */
[C---:B------:R-:W-:Y:S01]  /*6ca0*/  FFMA R24, R49.reuse, R2, R24 ;  /* 0x0000000231187223 */ /* 0x040fe20000000018 */
[--C-:B------:R-:W-:Y:S02]  /*6cb0*/  HADD2.F32 R2, -RZ, R82.reuse.H0_H0 ;  /* 0x20000052ff027230 */ /* 0x100fe40000004100 */
[C---:B------:R-:W-:Y:S01]  /*6cc0*/  FFMA R25, R49.reuse, R0, R25 ;  /* 0x0000000031197223 */ /* 0x040fe20000000019 */
[----:B------:R1:W-:Y:S01]  /*6cd0*/  STS.128 [R62+0x10], R8 ;  /* 0x000010083e007388 */ /* 0x0003e20000000c00 */
[----:B------:R-:W-:Y:S02]  /*6ce0*/  HADD2.F32 R0, -RZ, R81.H1_H1 ;  /* 0x30000051ff007230 */ /* 0x000fe40000004100 */
[----:B------:R-:W-:Y:S01]  /*6cf0*/  FFMA R26, R49, R3, R26 ;  /* 0x00000003311a7223 */ /* 0x000fe2000000001a */
[----:B------:R-:W-:Y:S01]  /*6d00*/  HADD2.F32 R3, -RZ, R82.H1_H1 ;  /* 0x30000052ff037230 */ /* 0x000fe20000004100 */
[----:B------:R-:W-:Y:S01]  /*6d10*/  F2FP.F16.F32.PACK_AB R16, R17, R16 ;  /* 0x000000101110723e */ /* 0x000fe200000000ff */
[----:B------:R-:W-:Y:S01]  /*6d20*/  HADD2.F32 R5, -RZ, R83.H1_H1 ;  /* 0x30000053ff057230 */ /* 0x000fe20000004100 */
[----:B------:R-:W-:Y:S01]  /*6d30*/  F2FP.F16.F32.PACK_AB R17, R23, R18 ;  /* 0x000000121711723e */ /* 0x000fe200000000ff */
[----:B------:R-:W-:Y:S01]  /*6d40*/  FFMA R31, R49, R0, R31 ;  /* 0x00000000311f7223 */ /* 0x000fe2000000001f */
[----:B------:R-:W-:Y:S01]  /*6d50*/  FMUL R35, R47, R35 ;  /* 0x000000232f237220 */ /* 0x000fe20000400000 */
[----:B------:R-:W-:Y:S01]  /*6d60*/  F2FP.F16.F32.PACK_AB R18, R21, R20 ;  /* 0x000000141512723e */ /* 0x000fe200000000ff */
[----:B------:R-:W-:Y:S01]  /*6d70*/  FFMA R28, R49, R2, R28 ;  /* 0x00000002311c7223 */ /* 0x000fe2000000001c */
[----:B------:R-:W-:Y:S01]  /*6d80*/  F2FP.F16.F32.PACK_AB R19, R27, R22 ;  /* 0x000000161b13723e */ /* 0x000fe200000000ff */
[C---:B------:R-:W-:Y:S01]  /*6d90*/  FFMA R29, R49.reuse, R3, R29 ;  /* 0x00000003311d7223 */ /* 0x040fe2000000001d */
[C---:B------:R-:W-:Y:S01]  /*6da0*/  FFMA R30, R49.reuse, R4, R30 ;  /* 0x00000004311e7223 */ /* 0x040fe2000000001e */
[----:B------:R-:W-:Y:S01]  /*6db0*/  FFMA R35, R49, R5, R35 ;  /* 0x0000000531237223 */ /* 0x000fe20000000023 */
[----:B------:R-:W-:Y:S01]  /*6dc0*/  F2FP.F16.F32.PACK_AB R24, R25, R24 ;  /* 0x000000181918723e */ /* 0x000fe200000000ff */
[----:B------:R1:W-:Y:S01]  /*6dd0*/  STS.128 [R61+0x20], R16 ;  /* 0x000020103d007388 */ /* 0x0003e20000000c00 */
[----:B------:R-:W-:Y:S02]  /*6de0*/  F2FP.F16.F32.PACK_AB R25, R31, R26 ;  /* 0x0000001a1f19723e */ /* 0x000fe400000000ff */
[----:B------:R-:W-:Y:S02]  /*6df0*/  F2FP.F16.F32.PACK_AB R26, R29, R28 ;  /* 0x0000001c1d1a723e */ /* 0x000fe400000000ff */
[----:B------:R-:W-:Y:S05]  /*6e00*/  F2FP.F16.F32.PACK_AB R27, R35, R30 ;  /* 0x0000001e231b723e */ /* 0x000fea00000000ff */
[----:B------:R1:W-:Y:S01]  /*6e10*/  STS.128 [R60+0x10], R24 ;  /* 0x000010183c007388 */ /* 0x0003e20000000c00 */
[----:B------:R-:W-:Y:S01]  /*6e20*/  @!PT LDS RZ, [RZ] ;  /* 0x00000000fffff984 */ /* 0x000fe20000000800 */
[----:B------:R-:W-:Y:S01]  /*6e30*/  @!PT LDS RZ, [RZ] ;  /* 0x00000000fffff984 */ /* 0x000fe20000000800 */
[----:B------:R-:W-:Y:S01]  /*6e40*/  @!PT LDS RZ, [RZ] ;  /* 0x00000000fffff984 */ /* 0x000fe20000000800 */
[----:B------:R-:W-:Y:S01]  /*6e50*/  @!PT LDS RZ, [RZ] ;  /* 0x00000000fffff984 */ /* 0x000fe20000000800 */
[----:B------:R2:W-:Y:S07]  /*6e60*/  MEMBAR.ALL.CTA ;  /* 0x0000000000007992 */ /* 0x0005ee0000008000 */
[----:B--2---:R-:W2:Y:S02]  /*6e70*/  FENCE.VIEW.ASYNC.S ;  /* 0x00000000000073c6 */ /* 0x004ea40000000000 */
[----:B--2---:R-:W-:Y:S06]  /*6e80*/  BAR.SYNC.DEFER_BLOCKING 0x1, 0x80 ;  /* 0x0042000000007b1d */ /* 0x004fec0000010000 */
[----:B------:R-:W-:Y:S05]  /*6e90*/  @P0 BRA `(.L_x_120) ;  /* 0x00000000001c0947 */ /* 0x000fea0003800000 */
[----:B------:R-:W-:Y:S01]  /*6ea0*/  R2UR UR4, R68 ;  /* 0x00000000440472ca */ /* 0x000fe200000e0000 */
[----:B------:R-:W-:Y:S01]  /*6eb0*/  UIADD3 UR6, UP0, UPT, UR54, 0x680, URZ ;  /* 0x0000068036067890 */ /* 0x000fe2000ff1e0ff */
[----:B------:R-:W-:Y:S03]  /*6ec0*/  UMOV UR43, UR36 ;  /* 0x00000024002b7c82 */ /* 0x000fe60008000000 */
[----:B------:R-:W-:Y:S08]  /*6ed0*/  UIADD3.X UR7, UPT, UPT, URZ, UR55, URZ, UP0, !UPT ;  /* 0x00000037ff077290 */ /* 0x000ff000087fe4ff */
[----:B------:R-:W-:Y:S09]  /*6ee0*/  UIADD3 UR40, UPT, UPT, UR48, 0x200, UR4 ;  /* 0x0000020030287890 */ /* 0x000ff2000fffe004 */
[----:B------:R2:W-:Y:S02]  /*6ef0*/  UTMASTG.3D [UR40], [UR6] ;  /* 0x00000028060073b5 */ /* 0x0005e40008010000 */
[----:B--2---:R0:W-:Y:S02]  /*6f00*/  UTMACMDFLUSH ;  /* 0x00000000000079b7 */ /* 0x0041e40000000000 */
.L_x_120:
[----:B------:R-:W-:Y:S05]  /*6f10*/  BSYNC.RECONVERGENT B0 ;  /* 0x0000000000007941 */ /* 0x000fea0003800200 */
.L_x_119:
[----:B------:R-:W-:Y:S01]  /*6f20*/  UIADD3 UR40, UPT, UPT, UR56, 0x1, URZ ;  /* 0x0000000138287890 */ /* 0x000fe2000fffe0ff */
[----:B------:R-:W-:Y:S03]  /*6f30*/  BSSY.RECONVERGENT B0, `(.L_x_121) ;  /* 0x0000005000007945 */ /* 0x000fe60003800200 */
[----:B------:R-:W-:Y:S04]  /*6f40*/  UISETP.NE.AND UP0, UPT, UR40, 0x3, UPT ;  /* 0x000000032800788c */ /* 0x000fe8000bf05270 */
[----:B------:R-:W-:Y:S01]  /*6f50*/  USEL UR43, UR40, URZ, UP0 ;  /* 0x000000ff282b7287 */ /* 0x000fe20008000000 */
[----:B------:R-:W-:Y:S11]  /*6f60*/  @P0 BRA `(.L_x_122) ;  /* 0x0000000000040947 */ /* 0x000ff60003800000 */
[----:B------:R-:W-:Y:S04]  /*6f70*/  DEPBAR.LE SB0, 0x1 ;  /* 0x000080400000791a */ /* 0x000fe80000000000 */
.L_x_122:
[----:B------:R-:W-:Y:S05]  /*6f80*/  BSYNC.RECONVERGENT B0 ;  /* 0x0000000000007941 */ /* 0x000fea0003800200 */
.L_x_121:
[----:B------:R-:W-:Y:S01]  /*6f90*/  BAR.SYNC.DEFER_BLOCKING 0x1, 0x80 ;  /* 0x0042000000007b1d */ /* 0x000fe20000010000 */
[----:B------:R-:W-:Y:S01]  /*6fa0*/  ISETP.NE.AND P1, PT, R109, RZ, PT ;  /* 0x000000ff6d00720c */ /* 0x000fe20003f25270 */
[----:B------:R-:W-:Y:S01]  /*6fb0*/  UISETP.NE.AND UP0, UPT, UR50, URZ, UPT ;  /* 0x000000ff3200728c */ /* 0x000fe2000bf05270 */
[----:B------:R-:W-:Y:S11]  /*6fc0*/  LEA R2, R69, UR48, 0x3 ;  /* 0x0000003045027c11 */ /* 0x000ff6000f8e18ff */
[----:B------:R-:W-:Y:S01]  /*6fd0*/  @P1 SHF.L.U32 R3, R71, 0x1f, RZ ;  /* 0x0000001f47031819 */ /* 0x000fe200000006ff */
[----:B------:R-:W-:Y:S06]  /*6fe0*/  BRA.U !UP0, `(.L_x_123) ;  /* 0x0000000108247547 */ /* 0x000fec000b800000 */
[----:B------:R-:W-:Y:S01]  /*6ff0*/  IMAD.U32 R4, RZ, RZ, UR49 ;  /* 0x00000031ff047e24 */ /* 0x000fe2000f8e00ff */
[----:B------:R-:W-:Y:S01]  /*7000*/  MOV R0, UR37 ;  /* 0x0000002500007c02 */ /* 0x000fe20008000f00 */
[----:B------:R-:W-:Y:S03]  /*7010*/  UIADD3 UR49, UPT, UPT, UR49, 0x1, URZ ;  /* 0x0000000131317890 */ /* 0x000fe6000fffe0ff */
[----:B------:R-:W-:Y:S01]  /*7020*/  @P1 LEA R4, R4, UR48, 0x3 ;  /* 0x0000003004041c11 */ /* 0x000fe2000f8e18ff */
[----:B------:R-:W-:Y:S04]  /*7030*/  UISETP.NE.AND UP0, UPT, UR49, 0x3, UPT ;  /* 0x000000033100788c */ /* 0x000fe8000bf05270 */
[----:B------:R-:W-:Y:S01]  /*7040*/  @P1 VIADD R4, R4, 0xb8 ;  /* 0x000000b804041836 */ /* 0x000fe20000000000 */
[----:B------:R-:W-:Y:S04]  /*7050*/  USEL UR49, UR49, URZ, UP0 ;  /* 0x000000ff31317287 */ /* 0x000fe80008000000 */
[----:B------:R-:W-:Y:S04]  /*7060*/  @P1 PRMT R0, R0, 0x654, R4 ;  /* 0x0000065400001816 */ /* 0x000fe80000000004 */
[----:B------:R2:W-:Y:S04]  /*7070*/  @P1 SYNCS.ARRIVE.TRANS64.RED.A1T0 RZ, [R0+URZ], RZ ;  /* 0x000000ff00ff19a7 */ /* 0x0005e800081004ff */
.L_x_123:
[----:B------:R-:W4:Y:S01]  /*7080*/  @P1 SYNCS.PHASECHK.TRANS64.TRYWAIT P0, [R2+URZ+0xa0], R3 ;  /* 0x0000a003020015a7 */ /* 0x000f2200080011ff */
[----:B------:R-:W-:Y:S01]  /*7090*/  BSSY B1, `(.L_x_124) ;  /* 0x0000015000017945 */ /* 0x000fe20003800000 */
[----:B----4-:R-:W-:Y:S03]  /*70a0*/  @P1 SEL R70, RZ, 0x1, !P0 ;  /* 0x00000001ff461807 */ /* 0x010fe60004000000 */
[----:B------:R-:W-:Y:S05]  /*70b0*/  @!P1 BRA `(.L_x_125) ;  /* 0x0000000000489947 */ /* 0x000fea0003800000 */
[----:B------:R-:W-:Y:S01]  /*70c0*/  ISETP.NE.AND P1, PT, R76, RZ, PT ;  /* 0x000000ff4c00720c */ /* 0x000fe20003f25270 */
[----:B------:R-:W-:Y:S01]  /*70d0*/  BSSY B0, `(.L_x_126) ;  /* 0x000000a000007945 */ /* 0x000fe20003800000 */
[----:B------:R-:W-:Y:S11]  /*70e0*/  ISETP.NE.AND P0, PT, R70, RZ, PT ;  /* 0x000000ff4600720c */ /* 0x000ff60003f05270 */
[----:B------:R-:W-:Y:S04]  /*70f0*/  @P1 IMAD R69, R69, 0x2000, R103 ;  /* 0x0000200045451824 */ /* 0x000fe800078e0267 */
[----:B------:R-:W-:Y:S01]  /*7100*/  @P1 IMAD.IADD R4, R111, 0x1, R69 ;  /* 0x000000016f041824 */ /* 0x000fe200078e0245 */
[----:B------:R-:W-:Y:S03]  /*7110*/  @P1 IADD3 R3, PT, PT, R110, R69, RZ ;  /* 0x000000456e031210 */ /* 0x000fe60007ffe0ff */
[----:B--2---:R-:W-:Y:S01]  /*7120*/  @P1 IMAD.IADD R0, R102, 0x1, R4 ;  /* 0x0000000166001824 */ /* 0x004fe200078e0204 */
[----:B------:R-:W-:Y:S06]  /*7130*/  @P0 BRA `(.L_x_127) ;  /* 0x00000000000c0947 */ /* 0x000fec0003800000 */
[----:B------:R-:W-:Y:S04]  /*7140*/  SHF.L.U32 R71, R71, 0x1f, RZ ;  /* 0x0000001f47477819 */ /* 0x000fe800000006ff */
[----:B------:R-:W2:Y:S02]  /*7150*/  SYNCS.PHASECHK.TRANS64.TRYWAIT P0, [R2+URZ+0xa0], R71 ;  /* 0x0000a047020075a7 */ /* 0x000ea400080011ff */
[----:B--2---:R-:W-:Y:S05]  /*7160*/  @!P0 BRA `(.L_x_128) ;  /* 0x0000001c00048947 */ /* 0x004fea0003800000 */
.L_x_127:
[----:B------:R-:W-:Y:S05]  /*7170*/  BSYNC B0 ;  /* 0x0000000000007941 */ /* 0x000fea0003800000 */
.L_x_126:
[----:B------:R-:W-:Y:S11]  /*7180*/  ISETP.NE.AND P0, PT, R76, RZ, PT ;  /* 0x000000ff4c00720c */ /* 0x000ff60003f05270 */
[----:B------:R-:W-:Y:S02]  /*7190*/  @!UPT UIADD3 URZ, UPT, UPT, URZ, URZ, URZ ;  /* 0x000000fffffff290 */ /* 0x000fe4000fffe0ff */
[----:B------:R4:W1:Y:S04]  /*71a0*/  @P0 LDS.128 R56, [R69] ;  /* 0x0000000045380984 */ /* 0x0008680000000c00 */
[----:B------:R4:W1:Y:S04]  /*71b0*/  @P0 LDS.128 R72, [R3+0x20] ;  /* 0x0000200003480984 */ /* 0x0008680000000c00 */
[----:B------:R4:W1:Y:S04]  /*71c0*/  @P0 LDS.128 R64, [R4+0x10] ;  /* 0x0000100004400984 */ /* 0x0008680000000c00 */
[----:B------:R4:W1:Y:S02]  /*71d0*/  @P0 LDS.128 R80, [R0+0x10] ;  /* 0x0000100000500984 */ /* 0x0008640000000c00 */
.L_x_125:
[----:B------:R-:W-:Y:S05]  /*71e0*/  BSYNC B1 ;  /* 0x0000000000017941 */ /* 0x000fea0003800000 */
.L_x_124:
[----:B--2-4-:R-:W-:Y:S05]  /*71f0*/  VIADD R0, R48, 0x20 ;  /* 0x0000002030007836 */ /* 0x014fea0000000000 */
[----:B------:R-:W-:Y:S04]  /*7200*/  SHF.R.U32.HI R0, RZ, 0x15, R0 ;  /* 0x00000015ff007819 */ /* 0x000fe80000011600 */
[----:B------:R-:W-:Y:S11]  /*7210*/  LOP3.LUT P0, RZ, R0, 0x3, R96, 0x48, !PT ;  /* 0x0000000300ff7812 */ /* 0x000ff60007804860 */
[----:B------:R-:W-:Y:S02]  /*7220*/  @!UPT UIADD3 URZ, UPT, UPT, URZ, URZ, URZ ;  /* 0x000000fffffff290 */ /* 0x000fe4000fffe0ff */
[----:B------:R-:W-:Y:S05]  /*7230*/  @!P0 BRA `(.L_x_129) ;  /* 0x0000000000408947 */ /* 0x000fea0003800000 */
[----:B------:R-:W2:Y:S01]  /*7240*/  LDCU.64 UR8, c[0x4][0x70] ;  /* 0x01000e00ff0877ac */ /* 0x000ea20008000a00 */
[----:B------:R-:W-:Y:S01]  /*7250*/  MOV R3, 0x0 ;  /* 0x0000000000037802 */ /* 0x000fe20000000f00 */
[----:B------:R-:W-:Y:S02]  /*7260*/  HFMA2 R12, -RZ, RZ, 0, 5.9604644775390625e-08 ;  /* 0x00000001ff0c7431 */ /* 0x000fe400000001ff */
[----:B-1----:R-:W-:Y:S02]  /*7270*/  IMAD.MOV.U32 R8, RZ, RZ, 0x192 ;  /* 0x00000192ff087424 */ /* 0x002fe400078e00ff */
[----:B------:R-:W-:Y:S01]  /*7280*/  IMAD.MOV.U32 R13, RZ, RZ, RZ ;  /* 0x000000ffff0d7224 */ /* 0x000fe200078e00ff */
[----:B------:R-:W1:Y:S01]  /*7290*/  LDCU.64 UR6, c[0x4][0x78] ;  /* 0x01000f00ff0677ac */ /* 0x000e620008000a00 */
[----:B------:R-:W4:Y:S01]  /*72a0*/  LDC.64 R2, c[0x4][R3] ;  /* 0x0100000003027b82 */ /* 0x000f220000000a00 */
[----:B------:R-:W5:Y:S01]  /*72b0*/  LDCU.64 UR4, c[0x4][0x10] ;  /* 0x01000200ff0477ac */ /* 0x000f620008000a00 */
[----:B--2---:R-:W-:Y:S01]  /*72c0*/  MOV R5, UR9 ;  /* 0x0000000900057c02 */ /* 0x004fe20008000f00 */
[----:B------:R-:W-:Y:S01]  /*72d0*/  IMAD.U32 R4, RZ, RZ, UR8 ;  /* 0x00000008ff047e24 */ /* 0x000fe2000f8e00ff */
[----:B-1----:R-:W-:Y:S01]  /*72e0*/  MOV R7, UR7 ;  /* 0x0000000700077c02 */ /* 0x002fe20008000f00 */
[----:B------:R-:W-:Y:S01]  /*72f0*/  IMAD.U32 R6, RZ, RZ, UR6 ;  /* 0x00000006ff067e24 */ /* 0x000fe2000f8e00ff */
[----:B-----5:R-:W-:Y:S01]  /*7300*/  MOV R11, UR5 ;  /* 0x00000005000b7c02 */ /* 0x020fe20008000f00 */
[----:B------:R-:W-:Y:S02]  /*7310*/  IMAD.U32 R10, RZ, RZ, UR4 ;  /* 0x00000004ff0a7e24 */ /* 0x000fe4000f8e00ff */
[----:B------:R-:W-:Y:S07]  /*7320*/  LEPC R20, `(.L_x_129) ;  /* 0x000000001014794e */ /* 0x000fee0000000000 */
[----:B---34-:R-:W-:Y:S05]  /*7330*/  CALL.ABS.NOINC R2 ;  /* 0x0000000002007343 */ /* 0x018fea0003c00000 */
.L_x_129:
[----:B------:R-:W-:Y:S01]  /*7340*/  ISETP.NE.AND P0, PT, R104, RZ, PT ;  /* 0x000000ff6800720c */ /* 0x000fe20003f05270 */
[----:B------:R-:W-:Y:S05]  /*7350*/  WARPSYNC.ALL ;  /* 0x0000000000007948 */ /* 0x000fea0003800000 */
[----:B------:R-:W-:Y:S01]  /*7360*/  R2UR UR4, R48 ;  /* 0x00000000300472ca */ /* 0x000fe200000e0000 */
[----:B------:R-:W-:Y:S01]  /*7370*/  USHF.L.U32 UR8, UR43, 0xd, URZ ;  /* 0x0000000d2b087899 */ /* 0x000fe200080006ff */
[--C-:B-1----:R-:W-:Y:S01]  /*7380*/  HADD2.F32 R48, -RZ, R56.reuse.H0_H0 ;  /* 0x20000038ff307230 */ /* 0x102fe20000004100 */
[----:B------:R-:W-:Y:S01]  /*7390*/  IADD3 R106, PT, PT, R106, 0x120, RZ ;  /* 0x000001206a6a7810 */ /* 0x000fe20007ffe0ff */
[----:B------:R-:W-:Y:S01]  /*73a0*/  HADD2.F32 R50, -RZ, R56.H1_H1 ;  /* 0x30000038ff327230 */ /* 0x000fe20000004100 */
[----:B------:R-:W-:Y:S01]  /*73b0*/  BSSY.RECONVERGENT B0, `(.L_x_130) ;  /* 0x000008b000007945 */ /* 0x000fe20003800200 */
[--C-:B------:R-:W-:Y:S01]  /*73c0*/  HADD2.F32 R51, -RZ, R57.reuse.H0_H0 ;  /* 0x20000039ff337230 */ /* 0x100fe20000004100 */
[----:B------:R-:W-:Y:S01]  /*73d0*/  IADD3 R0, PT, PT, R103, UR8, RZ ;  /* 0x0000000867007c10 */ /* 0x000fe2000fffe0ff */
[----:B------:R-:W-:Y:S01]  /*73e0*/  HADD2.F32 R52, -RZ, R57.H1_H1 ;  /* 0x30000039ff347230 */ /* 0x000fe20000004100 */
[----:B------:R-:W-:Y:S01]  /*73f0*/  LOP3.LUT R106, R106, 0xfefffff8, RZ, 0xc0, !PT ;  /* 0xfefffff86a6a7812 */ /* 0x000fe200078ec0ff */
[--C-:B------:R-:W-:Y:S01]  /*7400*/  HADD2.F32 R53, -RZ, R58.reuse.H0_H0 ;  /* 0x2000003aff357230 */ /* 0x100fe20000004100 */
[-C--:B------:R-:W-:Y:S01]  /*7410*/  IADD3 R111, PT, PT, R111, R0.reuse, RZ ;  /* 0x000000006f6f7210 */ /* 0x080fe20007ffe0ff */
[----:B------:R-:W-:Y:S01]  /*7420*/  HADD2.F32 R54, -RZ, R58.H1_H1 ;  /* 0x3000003aff367230 */ /* 0x000fe20000004100 */
[----:B------:R-:W1:Y:S01]  /*7430*/  LDTM.x32 R4, tmem[UR4+0x20] ;  /* 0x00002004000479ee */ /* 0x000e6200082c0000 */
[----:B------:R-:W-:Y:S01]  /*7440*/  NOP ;  /* 0x0000000000007918 */ /* 0x000fe20000000000 */
[----:B-1----:R1:W-:Y:S01]  /*7450*/  SYNCS.ARRIVE.TRANS64.RED.A1T0 RZ, [R106+URZ], RZ ;  /* 0x000000ff6aff79a7 */ /* 0x0023e200081004ff */
[----:B------:R-:W-:Y:S01]  /*7460*/  IADD3 R110, PT, PT, R110, R0, RZ ;  /* 0x000000006e6e7210 */ /* 0x000fe20007ffe0ff */
[--C-:B------:R-:W-:Y:S02]  /*7470*/  HADD2.F32 R55, -RZ, R59.reuse.H0_H0 ;  /* 0x2000003bff377230 */ /* 0x100fe40000004100 */
[----:B------:R-:W-:Y:S02]  /*7480*/  HADD2.F32 R56, -RZ, R59.H1_H1 ;  /* 0x3000003bff387230 */ /* 0x000fe40000004100 */
[--C-:B------:R-:W-:Y:S02]  /*7490*/  HADD2.F32 R57, -RZ, R64.reuse.H0_H0 ;  /* 0x20000040ff397230 */ /* 0x100fe40000004100 */
[----:B------:R-:W-:Y:S02]  /*74a0*/  HADD2.F32 R58, -RZ, R64.H1_H1 ;  /* 0x30000040ff3a7230 */ /* 0x000fe40000004100 */
[--C-:B------:R-:W-:Y:S02]  /*74b0*/  HADD2.F32 R59, -RZ, R65.reuse.H0_H0 ;  /* 0x20000041ff3b7230 */ /* 0x100fe40000004100 */
[----:B---3--:R-:W-:Y:S02]  /*74c0*/  HADD2.F32 R60, -RZ, R65.H1_H1 ;  /* 0x30000041ff3c7230 */ /* 0x008fe40000004100 */
[--C-:B------:R-:W-:Y:S02]  /*74d0*/  HADD2.F32 R61, -RZ, R66.reuse.H0_H0 ;  /* 0x20000042ff3d7230 */ /* 0x100fe40000004100 */
[----:B------:R-:W-:Y:S02]  /*74e0*/  HADD2.F32 R62, -RZ, R66.H1_H1 ;  /* 0x30000042ff3e7230 */ /* 0x000fe40000004100 */
[--C-:B------:R-:W-:Y:S02]  /*74f0*/  HADD2.F32 R63, -RZ, R67.reuse.H0_H0 ;  /* 0x20000043ff3f7230 */ /* 0x100fe40000004100 */
[----:B------:R-:W-:Y:S02]  /*7500*/  HADD2.F32 R64, -RZ, R67.H1_H1 ;  /* 0x30000043ff407230 */ /* 0x000fe40000004100 */
[C---:B------:R-:W-:Y:S01]  /*7510*/  FMUL R4, R47.reuse, R4 ;  /* 0x000000042f047220 */ /* 0x040fe20000400000 */
[C---:B------:R-:W-:Y:S01]  /*7520*/  FMUL R5, R47.reuse, R5 ;  /* 0x000000052f057220 */ /* 0x040fe20000400000 */
[C---:B------:R-:W-:Y:S01]  /*7530*/  FMUL R6, R47.reuse, R6 ;  /* 0x000000062f067220 */ /* 0x040fe20000400000 */
[----:B------:R-:W-:Y:S01]  /*7540*/  FMUL R7, R47, R7 ;  /* 0x000000072f077220 */ /* 0x000fe20000400000 */
[C---:B------:R-:W-:Y:S01]  /*7550*/  FFMA R4, R49.reuse, R48, R4 ;  /* 0x0000003031047223 */ /* 0x040fe20000000004 */
[C---:B------:R-:W-:Y:S01]  /*7560*/  FFMA R5, R49.reuse, R50, R5 ;  /* 0x0000003231057223 */ /* 0x040fe20000000005 */
[C---:B------:R-:W-:Y:S01]  /*7570*/  FFMA R6, R49.reuse, R51, R6 ;  /* 0x0000003331067223 */ /* 0x040fe20000000006 */
[----:B------:R-:W-:Y:S01]  /*7580*/  FFMA R7, R49, R52, R7 ;  /* 0x0000003431077223 */ /* 0x000fe20000000007 */
[C---:B------:R-:W-:Y:S01]  /*7590*/  FMUL R8, R47.reuse, R8 ;  /* 0x000000082f087220 */ /* 0x040fe20000400000 */
[----:B------:R-:W-:Y:S01]  /*75a0*/  FMUL R9, R47, R9 ;  /* 0x000000092f097220 */ /* 0x000fe20000400000 */
[----:B------:R-:W-:Y:S01]  /*75b0*/  F2FP.F16.F32.PACK_AB R4, R5, R4 ;  /* 0x000000040504723e */ /* 0x000fe200000000ff */
[----:B------:R-:W-:Y:S01]  /*75c0*/  FMUL R10, R47, R10 ;  /* 0x0000000a2f0a7220 */ /* 0x000fe20000400000 */
[----:B------:R-:W-:Y:S01]  /*75d0*/  F2FP.F16.F32.PACK_AB R5, R7, R6 ;  /* 0x000000060705723e */ /* 0x000fe200000000ff */
[C---:B------:R-:W-:Y:S01]  /*75e0*/  FFMA R8, R49.reuse, R53, R8 ;  /* 0x0000003531087223 */ /* 0x040fe20000000008 */
[C---:B------:R-:W-:Y:S01]  /*75f0*/  FFMA R9, R49.reuse, R54, R9 ;  /* 0x0000003631097223 */ /* 0x040fe20000000009 */
[----:B------:R-:W-:Y:S01]  /*7600*/  FFMA R10, R49, R55, R10 ;  /* 0x00000037310a7223 */ /* 0x000fe2000000000a */
[C---:B------:R-:W-:Y:S01]  /*7610*/  FMUL R11, R47.reuse, R11 ;  /* 0x0000000b2f0b7220 */ /* 0x040fe20000400000 */
[C---:B------:R-:W-:Y:S01]  /*7620*/  FMUL R0, R47.reuse, R12 ;  /* 0x0000000c2f007220 */ /* 0x040fe20000400000 */
[----:B------:R-:W-:Y:S01]  /*7630*/  FMUL R2, R47, R13 ;  /* 0x0000000d2f027220 */ /* 0x000fe20000400000 */
[----:B------:R-:W-:Y:S01]  /*7640*/  F2FP.F16.F32.PACK_AB R6, R9, R8 ;  /* 0x000000080906723e */ /* 0x000fe200000000ff */
[C---:B------:R-:W-:Y:S01]  /*7650*/  FFMA R11, R49.reuse, R56, R11 ;  /* 0x00000038310b7223 */ /* 0x040fe2000000000b */
[C---:B------:R-:W-:Y:S01]  /*7660*/  FFMA R0, R49.reuse, R57, R0 ;  /* 0x0000003931007223 */ /* 0x040fe20000000000 */
[----:B------:R-:W-:Y:S01]  /*7670*/  FFMA R2, R49, R58, R2 ;  /* 0x0000003a31027223 */ /* 0x000fe20000000002 */
[C---:B------:R-:W-:Y:S01]  /*7680*/  FMUL R3, R47.reuse, R14 ;  /* 0x0000000e2f037220 */ /* 0x040fe20000400000 */
[C---:B------:R-:W-:Y:S01]  /*7690*/  FMUL R15, R47.reuse, R15 ;  /* 0x0000000f2f0f7220 */ /* 0x040fe20000400000 */
[C---:B------:R-:W-:Y:S01]  /*76a0*/  FMUL R12, R47.reuse, R16 ;  /* 0x000000102f0c7220 */ /* 0x040fe20000400000 */
[----:B------:R-:W-:Y:S01]  /*76b0*/  FMUL R13, R47, R17 ;  /* 0x000000112f0d7220 */ /* 0x000fe20000400000 */
[----:B------:R-:W-:Y:S01]  /*76c0*/  FFMA R3, R49, R59, R3 ;  /* 0x0000003b31037223 */ /* 0x000fe20000000003 */
[----:B------:R-:W-:Y:S01]  /*76d0*/  FMUL R14, R47, R18 ;  /* 0x000000122f0e7220 */ /* 0x000fe20000400000 */
[----:B------:R-:W-:Y:S01]  /*76e0*/  FFMA R15, R49, R60, R15 ;  /* 0x0000003c310f7223 */ /* 0x000fe2000000000f */
[--C-:B------:R-:W-:Y:S02]  /*76f0*/  HADD2.F32 R65, -RZ, R72.reuse.H0_H0 ;  /* 0x20000048ff417230 */ /* 0x100fe40000004100 */
[----:B------:R-:W-:Y:S01]  /*7700*/  FMUL R19, R47, R19 ;  /* 0x000000132f137220 */ /* 0x000fe20000400000 */
[----:B------:R-:W-:Y:S01]  /*7710*/  F2FP.F16.F32.PACK_AB R7, R11, R10 ;  /* 0x0000000a0b07723e */ /* 0x000fe200000000ff */
[----:B------:R-:W-:Y:S01]  /*7720*/  FFMA R12, R49, R61, R12 ;  /* 0x0000003d310c7223 */ /* 0x000fe2000000000c */
[----:B------:R-:W-:Y:S02]  /*7730*/  HADD2.F32 R66, -RZ, R72.H1_H1 ;  /* 0x30000048ff427230 */ /* 0x000fe40000004100 */
[----:B------:R-:W-:Y:S01]  /*7740*/  FMUL R16, R47, R20 ;  /* 0x000000142f107220 */ /* 0x000fe20000400000 */
[----:B------:R-:W-:Y:S01]  /*7750*/  FFMA R13, R49, R62, R13 ;  /* 0x0000003e310d7223 */ /* 0x000fe2000000000d */
[----:B------:R1:W-:Y:S01]  /*7760*/  STS.128 [R103+UR8], R4 ;  /* 0x0000000467007988 */ /* 0x0003e20008000c08 */
[--C-:B------:R-:W-:Y:S02]  /*7770*/  HADD2.F32 R67, -RZ, R73.reuse.H0_H0 ;  /* 0x20000049ff437230 */ /* 0x100fe40000004100 */
[----:B------:R-:W-:Y:S01]  /*7780*/  FMUL R17, R47, R21 ;  /* 0x000000152f117220 */ /* 0x000fe20000400000 */
[----:B------:R-:W-:Y:S01]  /*7790*/  FFMA R14, R49, R63, R14 ;  /* 0x0000003f310e7223 */ /* 0x000fe2000000000e */
[----:B------:R-:W-:Y:S02]  /*77a0*/  HADD2.F32 R68, -RZ, R73.H1_H1 ;  /* 0x30000049ff447230 */ /* 0x000fe40000004100 */
[----:B------:R-:W-:Y:S01]  /*77b0*/  FMUL R18, R47, R22 ;  /* 0x000000162f127220 */ /* 0x000fe20000400000 */
[----:B------:R-:W-:Y:S01]  /*77c0*/  FFMA R19, R49, R64, R19 ;  /* 0x0000004031137223 */ /* 0x000fe20000000013 */
        /* <DEDUP_REMOVED lines=14> */
[----:B------:R-:W-:Y:S01]  /*78b0*/  F2FP.F16.F32.PACK_AB R8, R2, R0 ;  /* 0x000000000208723e */ /* 0x000fe200000000ff */
[----:B------:R-:W-:Y:S01]  /*78c0*/  FFMA R20, R49, R69, R20 ;  /* 0x0000004531147223 */ /* 0x000fe20000000014 */
[----:B------:R-:W-:Y:S01]  /*78d0*/  F2FP.F16.F32.PACK_AB R9, R15, R3 ;  /* 0x000000030f09723e */ /* 0x000fe200000000ff */
[----:B------:R-:W-:Y:S01]  /*78e0*/  HADD2.F32 R74, -RZ, R80.H1_H1 ;  /* 0x30000050ff4a7230 */ /* 0x000fe20000004100 */
[----:B------:R-:W-:Y:S01]  /*78f0*/  F2FP.F16.F32.PACK_AB R10, R13, R12 ;  /* 0x0000000c0d0a723e */ /* 0x000fe200000000ff */
[----:B------:R-:W-:Y:S01]  /*7900*/  FMUL R24, R47, R28 ;  /* 0x0000001c2f187220 */ /* 0x000fe20000400000 */
[----:B------:R-:W-:Y:S01]  /*7910*/  F2FP.F16.F32.PACK_AB R11, R19, R14 ;  /* 0x0000000e130b723e */ /* 0x000fe200000000ff */
[----:B------:R-:W-:Y:S01]  /*7920*/  FFMA R21, R49, R70, R21 ;  /* 0x0000004631157223 */ /* 0x000fe20000000015 */
[--C-:B------:R-:W-:Y:S02]  /*7930*/  HADD2.F32 R75, -RZ, R81.reuse.H0_H0 ;  /* 0x20000051ff4b7230 */ /* 0x100fe40000004100 */
[----:B------:R-:W-:Y:S01]  /*7940*/  FMUL R25, R47, R29 ;  /* 0x0000001d2f197220 */ /* 0x000fe20000400000 */
[----:B------:R-:W-:Y:S01]  /*7950*/  FFMA R22, R49, R71, R22 ;  /* 0x0000004731167223 */ /* 0x000fe20000000016 */
[----:B------:R1:W-:Y:S01]  /*7960*/  STS.128 [R111+0x10], R8 ;  /* 0x000010086f007388 */ /* 0x0003e20000000c00 */
        /* <DEDUP_REMOVED lines=28> */
[----:B------:R-:W-:Y:S02]  /*7b30*/  F2FP.F16.F32.PACK_AB R27, R35, R30 ;  /* 0x0000001e231b723e */ /* 0x000fe400000000ff */
[----:B------:R-:W-:Y:S05]  /*7b40*/  IADD3 R0, PT, PT, R102, R111, RZ ;  /* 0x0000006f66007210 */ /* 0x000fea0007ffe0ff */
        /* <DEDUP_REMOVED lines=9> */
[----:B------:R-:W-:Y:S02]  /*7be0*/  UIADD3 UR10, UP0, UPT, UR54, 0x680, URZ ;  /* 0x00000680360a7890 */ /* 0x000fe4000ff1e0ff */
[----:B------:R-:W-:Y:S02]  /*7bf0*/  UIADD3 UR5, UPT, UPT, UR41, 0x20, URZ ;  /* 0x0000002029057890 */ /* 0x000fe4000fffe0ff */
[----:B------:R-:W-:Y:S02]  /*7c00*/  UIADD3 UR4, UPT, UPT, UR48, 0x200, UR8 ;  /* 0x0000020030047890 */ /* 0x000fe4000fffe008 */
[----:B------:R-:W-:Y:S01]  /*7c10*/  UIADD3.X UR11, UPT, UPT, URZ, UR55, URZ, UP0, !UPT ;  /* 0x00000037ff0b7290 */ /* 0x000fe200087fe4ff */
[----:B------:R-:W-:Y:S01]  /*7c20*/  UMOV UR6, UR42 ;  /* 0x0000002a00067c82 */ /* 0x000fe20008000000 */
[----:B------:R-:W-:Y:S07]  /*7c30*/  UMOV UR7, UR36 ;  /* 0x0000002400077c82 */ /* 0x000fee0008000000 */
[----:B------:R2:W-:Y:S02]  /*7c40*/  UTMASTG.3D [UR4], [UR10] ;  /* 0x000000040a0073b5 */ /* 0x0005e40008010000 */
[----:B--2---:R0:W-:Y:S02]  /*7c50*/  UTMACMDFLUSH ;  /* 0x00000000000079b7 */ /* 0x0041e40000000000 */
.L_x_131:
[----:B------:R-:W-:Y:S05]  /*7c60*/  BSYNC.RECONVERGENT B0 ;  /* 0x0000000000007941 */ /* 0x000fea0003800200 */
.L_x_130:
[----:B------:R-:W-:Y:S01]  /*7c70*/  UIADD3 UR43, UPT, UPT, UR43, 0x1, URZ ;  /* 0x000000012b2b7890 */ /* 0x000fe2000fffe0ff */
[----:B------:R-:W-:Y:S03]  /*7c80*/  BSSY.RECONVERGENT B0, `(.L_x_132) ;  /* 0x0000008000007945 */ /* 0x000fe60003800200 */
[----:B------:R-:W-:Y:S04]  /*7c90*/  UISETP.NE.AND UP0, UPT, UR43, 0x3, UPT ;  /* 0x000000032b00788c */ /* 0x000fe8000bf05270 */
[----:B------:R-:W-:Y:S02]  /*7ca0*/  UISETP.EQ.XOR UP1, UPT, UR40, 0x3, !UP0 ;  /* 0x000000032800788c */ /* 0x000fe4000c722a70 */
[----:B------:R-:W-:Y:S02]  /*7cb0*/  USEL UR56, UR43, URZ, UP0 ;  /* 0x000000ff2b387287 */ /* 0x000fe40008000000 */
[----:B------:R-:W-:Y:S04]  /*7cc0*/  USEL UR4, URZ, 0x1, !UP1 ;  /* 0x00000001ff047887 */ /* 0x000fe8000c800000 */
[----:B------:R-:W-:Y:S01]  /*7cd0*/  ULOP3.LUT UR51, UR51, UR4, URZ, 0x3c, !UPT ;  /* 0x0000000433337292 */ /* 0x000fe2000f8e3cff */
[----:B------:R-:W-:Y:S11]  /*7ce0*/  @P0 BRA `(.L_x_133) ;  /* 0x0000000000040947 */ /* 0x000ff60003800000 */
[----:B------:R-:W-:Y:S04]  /*7cf0*/  DEPBAR.LE SB0, 0x1 ;  /* 0x000080400000791a */ /* 0x000fe80000000000 */
.L_x_133:
[----:B------:R-:W-:Y:S05]  /*7d00*/  BSYNC.RECONVERGENT B0 ;  /* 0x0000000000007941 */ /* 0x000fea0003800200 */
.L_x_132:
[----:B------:R-:W-:Y:S01]  /*7d10*/  BAR.SYNC.DEFER_BLOCKING 0x1, 0x80 ;  /* 0x0042000000007b1d */ /* 0x000fe20000010000 */
[----:B------:R-:W-:Y:S01]  /*7d20*/  UISETP.NE.AND UP0, UPT, UR50, -0x2, UPT ;  /* 0xfffffffe3200788c */ /* 0x000fe2000bf05270 */
[----:B------:R-:W-:Y:S08]  /*7d30*/  IADD3 R45, PT, PT, R45, 0x1, RZ ;  /* 0x000000012d2d7810 */ /* 0x000ff00007ffe0ff */
[----:B------:R-:W-:Y:S05]  /*7d40*/  BRA.U !UP0, `(.L_x_134) ;  /* 0x0000000108287547 */ /* 0x000fea000b800000 */
[----:B------:R-:W-:Y:S01]  /*7d50*/  ISETP.NE.AND P0, PT, R109, RZ, PT ;  /* 0x000000ff6d00720c */ /* 0x000fe20003f05270 */
[----:B------:R-:W-:Y:S01]  /*7d60*/  IMAD.U32 R2, RZ, RZ, UR49 ;  /* 0x00000031ff027e24 */ /* 0x000fe2000f8e00ff */
[----:B------:R-:W-:Y:S01]  /*7d70*/  UIADD3 UR49, UPT, UPT, UR49, 0x1, URZ ;  /* 0x0000000131317890 */ /* 0x000fe2000fffe0ff */
[----:B-1----:R-:W-:Y:S03]  /*7d80*/  IMAD.U32 R0, RZ, RZ, UR37 ;  /* 0x00000025ff007e24 */ /* 0x002fe6000f8e00ff */
[----:B------:R-:W-:Y:S04]  /*7d90*/  UISETP.NE.AND UP0, UPT, UR49, 0x3, UPT ;  /* 0x000000033100788c */ /* 0x000fe8000bf05270 */
[----:B------:R-:W-:Y:S03]  /*7da0*/  USEL UR49, UR49, URZ, UP0 ;  /* 0x000000ff31317287 */ /* 0x000fe60008000000 */
[----:B------:R-:W-:Y:S05]  /*7db0*/  @P0 LEA R2, R2, UR48, 0x3 ;  /* 0x0000003002020c11 */ /* 0x000fea000f8e18ff */
[----:B------:R-:W-:Y:S05]  /*7dc0*/  @P0 VIADD R2, R2, 0xb8 ;  /* 0x000000b802020836 */ /* 0x000fea0000000000 */
[----:B------:R-:W-:Y:S04]  /*7dd0*/  @P0 PRMT R0, R0, 0x654, R2 ;  /* 0x0000065400000816 */ /* 0x000fe80000000002 */
[----:B------:R2:W-:Y:S03]  /*7de0*/  @P0 SYNCS.ARRIVE.TRANS64.RED.A1T0 RZ, [R0+URZ], RZ ;  /* 0x000000ff00ff09a7 */ /* 0x0005e600081004ff */
.L_x_134:
[----:B------:R-:W-:Y:S01]  /*7df0*/  ISETP.NE.AND P2, PT, R105, RZ, PT ;  /* 0x000000ff6900720c */ /* 0x000fe20003f45270 */
[----:B------:R-:W-:Y:S01]  /*7e00*/  UIADD3 UR50, UPT, UPT, UR50, 0x2, URZ ;  /* 0x0000000232327890 */ /* 0x000fe2000fffe0ff */
[----:B------:R-:W-:Y:S01]  /*7e10*/  ISETP.NE.AND P0, PT, R108, 0x2, PT ;  /* 0x000000026c00780c */ /* 0x000fe20003f05270 */
[----:B------:R-:W-:Y:S01]  /*7e20*/  IMAD.IADD R15, R43, 0x1, R90 ;  /* 0x000000012b0f7824 */ /* 0x000fe200078e025a */
[----:B------:R-:W-:Y:S01]  /*7e30*/  ISETP.NE.AND P1, PT, R45, 0x4, PT ;  /* 0x000000042d00780c */ /* 0x000fe20003f25270 */
[----:B------:R-:W-:Y:S01]  /*7e40*/  IMAD.IADD R14, R44, 0x1, R91 ;  /* 0x000000012c0e7824 */ /* 0x000fe200078e025b */
[----:B------:R-:W-:Y:S02]  /*7e50*/  SEL R2, RZ, 0x1, P0 ;  /* 0x00000001ff027807 */ /* 0x000fe40000000000 */
[----:B-12---:R-:W-:Y:S02]  /*7e60*/  SEL R0, RZ, 0x1, P1 ;  /* 0x00000001ff007807 */ /* 0x006fe40000800000 */
[----:B------:R-:W-:Y:S02]  /*7e70*/  LOP3.LUT R100, R100, R2, RZ, 0x3c, !PT ;  /* 0x0000000264647212 */ /* 0x000fe400078e3cff */
[----:B------:R-:W-:Y:S02]  /*7e80*/  LOP3.LUT R101, R101, R0, RZ, 0x3c, !PT ;  /* 0x0000000065657212 */ /* 0x000fe400078e3cff */
[----:B------:R-:W-:Y:S02]  /*7e90*/  @P2 R2UR UR36, R99 ;  /* 0x00000000632422ca */ /* 0x000fe400000e0000 */
[----:B------:R-:W-:Y:S02]  /*7ea0*/  SEL R108, R108, RZ, P0 ;  /* 0x000000ff6c6c7207 */ /* 0x000fe40000000000 */
[----:B------:R-:W-:Y:S01]  /*7eb0*/  SEL R45, R45, RZ, P1 ;  /* 0x000000ff2d2d7207 */ /* 0x000fe20000800000 */
[----:B------:R-:W-:Y:S10]  /*7ec0*/  @P2 BRA `(.L_x_135) ;  /* 0xffffffd800082947 */ /* 0x000ff4000383ffff */
[----:B------:R-:W-:-:S09]  /*7ed0*/  UISETP.NE.AND UP0, UPT, UR53, URZ, UPT ;  /* 0x000000ff3500728c */ /* 0x000fd2000bf05270 */
[----:B------:R-:W-:Y:S05]  /*7ee0*/  BRA.U !UP0, `(.L_x_136) ;  /* 0x0000000108487547 */ /* 0x000fea000b800000 */
[----:B------:R-:W1:Y:S02]  /*7ef0*/  LDCU.64 UR4, c[0x0][0x890] ;  /* 0x00011200ff0477ac */ /* 0x000e640008000a00 */
[----:B-1----:R-:W-:-:S04]  /*7f00*/  UISETP.NE.U32.AND UP0, UPT, UR4, URZ, UPT ;  /* 0x000000ff0400728c */ /* 0x002fc8000bf05070 */
[----:B------:R-:W-:-:S09]  /*7f10*/  UISETP.NE.AND.EX UP0, UPT, UR5, URZ, UPT, UP0 ;  /* 0x000000ff0500728c */ /* 0x000fd2000bf05300 */
[----:B------:R-:W-:Y:S05]  /*7f20*/  BRA.U UP0, `(.L_x_137) ;  /* 0x00000001000c7547 */ /* 0x000fea000b800000 */
[----:B------:R-:W-:-:S13]  /*7f30*/  FSETP.NEU.AND P0, PT, R49, RZ, PT ;  /* 0x000000ff3100720b */ /* 0x000fda0003f0d000 */
[----:B------:R-:W-:Y:S05]  /*7f40*/  @!P0 EXIT ;  /* 0x000000000000894d */ /* 0x000fea0003800000 */
[----:B------:R-:W-:Y:S05]  /*7f50*/  BRA `(.L_x_136) ;  /* 0x00000000002c7947 */ /* 0x000fea0003800000 */
.L_x_137:
[----:B------:R-:W-:Y:S01]  /*7f60*/  ISETP.NE.AND P0, PT, R107, RZ, PT ;  /* 0x000000ff6b00720c */ /* 0x000fe20003f05270 */
[----:B------:R-:W-:-:S12]  /*7f70*/  BSSY.RECONVERGENT B0, `(.L_x_136) ;  /* 0x0000009000007945 */ /* 0x000fd80003800200 */
[----:B------:R-:W-:Y:S05]  /*7f80*/  @P0 BRA `(.L_x_138) ;  /* 0x0000000000140947 */ /* 0x000fea0003800000 */
[----:B------:R-:W1:Y:S02]  /*7f90*/  LDCU.64 UR4, c[0x0][0x888] ;  /* 0x00011100ff0477ac */ /* 0x000e640008000a00 */
[----:B-1----:R-:W-:-:S04]  /*7fa0*/  ISETP.NE.U32.AND P0, PT, RZ, UR4, PT ;  /* 0x00000004ff007c0c */ /* 0x002fc8000bf05070 */
[----:B------:R-:W-:-:S13]  /*7fb0*/  ISETP.NE.AND.EX P0, PT, RZ, UR5, PT, P0 ;  /* 0x00000005ff007c0c */ /* 0x000fda000bf05300 */
[----:B------:R-:W-:Y:S05]  /*7fc0*/  @!P0 EXIT ;  /* 0x000000000000894d */ /* 0x000fea0003800000 */
[----:B------:R-:W-:Y:S05]  /*7fd0*/  BRA `(.L_x_139) ;  /* 0x0000000000087947 */ /* 0x000fea0003800000 */
.L_x_138:
[----:B------:R-:W-:-:S13]  /*7fe0*/  FSETP.NEU.AND P0, PT, R49, RZ, PT ;  /* 0x000000ff3100720b */ /* 0x000fda0003f0d000 */
[----:B------:R-:W-:Y:S05]  /*7ff0*/  @!P0 EXIT ;  /* 0x000000000000894d */ /* 0x000fea0003800000 */
.L_x_139:
[----:B------:R-:W-:Y:S05]  /*8000*/  BSYNC.RECONVERGENT B0 ;  /* 0x0000000000007941 */ /* 0x000fea0003800200 */
.L_x_136:
[----:B------:R-:W-:Y:S01]  /*8010*/  ULEA UR4, UR49, UR48, 0x3 ;  /* 0x0000003031047291 */ /* 0x000fe2000f8e18ff */
[----:B------:R-:W-:-:S04]  /*8020*/  DEPBAR.LE SB0, 0x0 ;  /* 0x000080000000791a */ /* 0x000fc80000000000 */
[----:B------:R-:W-:-:S04]  /*8030*/  UIADD3 UR4, UPT, UPT, UR4, 0xb8, URZ ;  /* 0x000000b804047890 */ /* 0x000fc8000fffe0ff */
[----:B------:R-:W-:-:S09]  /*8040*/  UPRMT UR4, UR37, 0x654, UR4 ;  /* 0x0000065425047896 */ /* 0x000fd20008000004 */
[----:B------:R-:W-:Y:S01]  /*8050*/  SYNCS.ARRIVE.TRANS64.RED.A1T0 RZ, [UR4], RZ ;  /* 0x000000ffffff79a7 */ /* 0x000fe20008100404 */
[----:B------:R-:W-:Y:S05]  /*8060*/  EXIT ;  /* 0x000000000000794d */ /* 0x000fea0003800000 */
.L_x_25:
[----:B--2---:R2:W4:Y:S02]  /*8070*/  SYNCS.PHASECHK.TRANS64.TRYWAIT P0, [R2+URZ+0x150], R3 ;  /* 0x00015003020075a7 */ /* 0x00452400080011ff */
[----:B----4-:R-:W-:Y:S05]  /*8080*/  @!P0 NANOSLEEP.SYNCS 0x989680 ;  /* 0x009896800000895d */ /* 0x010fea0003900000 */
[----:B------:R-:W4:Y:S02]  /*8090*/  @!P0 SYNCS.PHASECHK.TRANS64 P0, [R2+URZ+0x150], R3 ;  /* 0x00015003020085a7 */ /* 0x000f2400080010ff */
[----:B----4-:R-:W-:Y:S05]  /*80a0*/  @!P0 BRA `(.L_x_25) ;  /* 0xfffffffc00f08947 */ /* 0x010fea000383ffff */
[----:B------:R-:W-:Y:S05]  /*80b0*/  BRA `(.L_x_140) ;  /* 0xffffff9800087947 */ /* 0x000fea000383ffff */
.L_x_28:
[----:B------:R-:W-:-:S07]  /*80c0*/  MOV R2, UR33 ;  /* 0x0000002100027c02 */ /* 0x000fce0008000f00 */
.L_x_141:
[----:B-1----:R1:W2:Y:S02]  /*80d0*/  SYNCS.PHASECHK.TRANS64.TRYWAIT P0, [R2+URZ+0x50], R4 ;  /* 0x00005004020075a7 */ /* 0x0022a400080011ff */
[----:B--2---:R-:W-:Y:S05]  /*80e0*/  @!P0 NANOSLEEP.SYNCS 0x989680 ;  /* 0x009896800000895d */ /* 0x004fea0003900000 */
[----:B------:R-:W2:Y:S02]  /*80f0*/  @!P0 SYNCS.PHASECHK.TRANS64 P0, [R2+URZ+0x50], R4 ;  /* 0x00005004020085a7 */ /* 0x000ea400080010ff */
[----:B--2---:R-:W-:Y:S05]  /*8100*/  @!P0 BRA `(.L_x_141) ;  /* 0xfffffffc00f08947 */ /* 0x004fea000383ffff */
[----:B------:R-:W-:Y:S05]  /*8110*/  BRA `(.L_x_27) ;  /* 0xffffff9800707947 */ /* 0x000fea000383ffff */
.L_x_35:
[----:B-1----:R-:W-:-:S07]  /*8120*/  MOV R2, UR17 ;  /* 0x0000001100027c02 */ /* 0x002fce0008000f00 */
.L_x_142:
[----:B-1----:R1:W2:Y:S02]  /*8130*/  SYNCS.PHASECHK.TRANS64.TRYWAIT P0, [R2+URZ+0x50], R4 ;  /* 0x00005004020075a7 */ /* 0x0022a400080011ff */
[----:B--2---:R-:W-:Y:S05]  /*8140*/  @!P0 NANOSLEEP.SYNCS 0x989680 ;  /* 0x009896800000895d */ /* 0x004fea0003900000 */
[----:B------:R-:W2:Y:S02]  /*8150*/  @!P0 SYNCS.PHASECHK.TRANS64 P0, [R2+URZ+0x50], R4 ;  /* 0x00005004020085a7 */ /* 0x000ea400080010ff */
[----:B--2---:R-:W-:Y:S05]  /*8160*/  @!P0 BRA `(.L_x_142) ;  /* 0xfffffffc00f08947 */ /* 0x004fea000383ffff */
[----:B------:R-:W-:Y:S05]  /*8170*/  BRA `(.L_x_34) ;  /* 0xffffff9c002c7947 */ /* 0x000fea000383ffff */
.L_x_40:
[----:B-1----:R1:W2:Y:S02]  /*8180*/  SYNCS.PHASECHK.TRANS64.TRYWAIT P0, [R2+URZ+0xe0], R3 ;  /* 0x0000e003020075a7 */ /* 0x0022a400080011ff */
[----:B--2---:R-:W-:Y:S05]  /*8190*/  @!P0 NANOSLEEP.SYNCS 0x989680 ;  /* 0x009896800000895d */ /* 0x004fea0003900000 */
[----:B------:R-:W2:Y:S02]  /*81a0*/  @!P0 SYNCS.PHASECHK.TRANS64 P0, [R2+URZ+0xe0], R3 ;  /* 0x0000e003020085a7 */ /* 0x000ea400080010ff */
[----:B--2---:R-:W-:Y:S05]  /*81b0*/  @!P0 BRA `(.L_x_40) ;  /* 0xfffffffc00f08947 */ /* 0x004fea000383ffff */
[----:B------:R-:W-:Y:S05]  /*81c0*/  BRA `(.L_x_143) ;  /* 0xffffff9c00d07947 */ /* 0x000fea000383ffff */
.L_x_44:
[----:B---3--:R-:W-:-:S07]  /*81d0*/  MOV R0, UR5 ;  /* 0x0000000500007c02 */ /* 0x008fce0008000f00 */
.L_x_144:
[----:B-1----:R1:W2:Y:S02]  /*81e0*/  SYNCS.PHASECHK.TRANS64.TRYWAIT P0, [R0+URZ], R2 ;  /* 0x00000002000075a7 */ /* 0x0022a400080011ff */
[----:B--2---:R-:W-:Y:S05]  /*81f0*/  @!P0 NANOSLEEP.SYNCS 0x989680 ;  /* 0x009896800000895d */ /* 0x004fea0003900000 */
[----:B------:R-:W2:Y:S02]  /*8200*/  @!P0 SYNCS.PHASECHK.TRANS64 P0, [R0+URZ], R2 ;  /* 0x00000002000085a7 */ /* 0x000ea400080010ff */
[----:B--2---:R-:W-:Y:S05]  /*8210*/  @!P0 BRA `(.L_x_144) ;  /* 0xfffffffc00f08947 */ /* 0x004fea000383ffff */
[----:B------:R-:W-:Y:S05]  /*8220*/  BRA `(.L_x_145) ;  /* 0xffffffa400407947 */ /* 0x000fea000383ffff */
.L_x_45:
[----:B---3--:R-:W-:-:S07]  /*8230*/  MOV R0, UR5 ;  /* 0x0000000500007c02 */ /* 0x008fce0008000f00 */
.L_x_146:
[----:B-1----:R1:W2:Y:S02]  /*8240*/  SYNCS.PHASECHK.TRANS64.TRYWAIT P0, [R0+URZ], R3 ;  /* 0x00000003000075a7 */ /* 0x0022a400080011ff */
[----:B--2---:R-:W-:Y:S05]  /*8250*/  @!P0 NANOSLEEP.SYNCS 0x989680 ;  /* 0x009896800000895d */ /* 0x004fea0003900000 */
[----:B------:R-:W2:Y:S02]  /*8260*/  @!P0 SYNCS.PHASECHK.TRANS64 P0, [R0+URZ], R3 ;  /* 0x00000003000085a7 */ /* 0x000ea400080010ff */
[----:B--2---:R-:W-:Y:S05]  /*8270*/  @!P0 BRA `(.L_x_146) ;  /* 0xfffffffc00f08947 */ /* 0x004fea000383ffff */
[----:B------:R-:W-:Y:S05]  /*8280*/  BRA `(.L_x_147) ;  /* 0xffffffa4004c7947 */ /* 0x000fea000383ffff */
.L_x_46:
[----:B---3--:R-:W-:-:S07]  /*8290*/  MOV R0, UR5 ;  /* 0x0000000500007c02 */ /* 0x008fce0008000f00 */
.L_x_148:
[----:B-1----:R1:W2:Y:S02]  /*82a0*/  SYNCS.PHASECHK.TRANS64.TRYWAIT P0, [R0+URZ], R3 ;  /* 0x00000003000075a7 */ /* 0x0022a400080011ff */
[----:B--2---:R-:W-:Y:S05]  /*82b0*/  @!P0 NANOSLEEP.SYNCS 0x989680 ;  /* 0x009896800000895d */ /* 0x004fea0003900000 */
[----:B------:R-:W2:Y:S02]  /*82c0*/  @!P0 SYNCS.PHASECHK.TRANS64 P0, [R0+URZ], R3 ;  /* 0x00000003000085a7 */ /* 0x000ea400080010ff */
[----:B--2---:R-:W-:Y:S05]  /*82d0*/  @!P0 BRA `(.L_x_148) ;  /* 0xfffffffc00f08947 */ /* 0x004fea000383ffff */
[----:B------:R-:W-:Y:S05]  /*82e0*/  BRA `(.L_x_149) ;  /* 0xffffffa400587947 */ /* 0x000fea000383ffff */
.L_x_47:
[----:B---3--:R-:W-:-:S07]  /*82f0*/  MOV R0, UR5 ;  /* 0x0000000500007c02 */ /* 0x008fce0008000f00 */
.L_x_150:
[----:B-1----:R1:W2:Y:S02]  /*8300*/  SYNCS.PHASECHK.TRANS64.TRYWAIT P0, [R0+URZ], R3 ;  /* 0x00000003000075a7 */ /* 0x0022a400080011ff */
[----:B--2---:R-:W-:Y:S05]  /*8310*/  @!P0 NANOSLEEP.SYNCS 0x989680 ;  /* 0x009896800000895d */ /* 0x004fea0003900000 */
[----:B------:R-:W2:Y:S02]  /*8320*/  @!P0 SYNCS.PHASECHK.TRANS64 P0, [R0+URZ], R3 ;  /* 0x00000003000085a7 */ /* 0x000ea400080010ff */
[----:B--2---:R-:W-:Y:S05]  /*8330*/  @!P0 BRA `(.L_x_150) ;  /* 0xfffffffc00f08947 */ /* 0x004fea000383ffff */
[----:B------:R-:W-:Y:S05]  /*8340*/  BRA `(.L_x_151) ;  /* 0xffffffa400647947 */ /* 0x000fea000383ffff */
.L_x_48:
[----:B---3--:R-:W-:-:S07]  /*8350*/  MOV R0, UR5 ;  /* 0x0000000500007c02 */ /* 0x008fce0008000f00 */
.L_x_152:
[----:B-1----:R1:W2:Y:S02]  /*8360*/  SYNCS.PHASECHK.TRANS64.TRYWAIT P0, [R0+URZ], R3 ;  /* 0x00000003000075a7 */ /* 0x0022a400080011ff */
[----:B--2---:R-:W-:Y:S05]  /*8370*/  @!P0 NANOSLEEP.SYNCS 0x989680 ;  /* 0x009896800000895d */ /* 0x004fea0003900000 */
[----:B------:R-:W2:Y:S02]  /*8380*/  @!P0 SYNCS.PHASECHK.TRANS64 P0, [R0+URZ], R3 ;  /* 0x00000003000085a7 */ /* 0x000ea400080010ff */
[----:B--2---:R-:W-:Y:S05]  /*8390*/  @!P0 BRA `(.L_x_152) ;  /* 0xfffffffc00f08947 */ /* 0x004fea000383ffff */
[----:B------:R-:W-:Y:S05]  /*83a0*/  BRA `(.L_x_153) ;  /* 0xffffffa400707947 */ /* 0x000fea000383ffff */
.L_x_49:
[----:B---3--:R-:W-:-:S07]  /*83b0*/  MOV R0, UR5 ;  /* 0x0000000500007c02 */ /* 0x008fce0008000f00 */
.L_x_154:
[----:B-1----:R1:W2:Y:S02]  /*83c0*/  SYNCS.PHASECHK.TRANS64.TRYWAIT P0, [R0+URZ], R3 ;  /* 0x00000003000075a7 */ /* 0x0022a400080011ff */
[----:B--2---:R-:W-:Y:S05]  /*83d0*/  @!P0 NANOSLEEP.SYNCS 0x989680 ;  /* 0x009896800000895d */ /* 0x004fea0003900000 */
[----:B------:R-:W2:Y:S02]  /*83e0*/  @!P0 SYNCS.PHASECHK.TRANS64 P0, [R0+URZ], R3 ;  /* 0x00000003000085a7 */ /* 0x000ea400080010ff */
[----:B--2---:R-:W-:Y:S05]  /*83f0*/  @!P0 BRA `(.L_x_154) ;  /* 0xfffffffc00f08947 */ /* 0x004fea000383ffff */
[----:B------:R-:W-:Y:S05]  /*8400*/  BRA `(.L_x_155) ;  /* 0xffffffa4007c7947 */ /* 0x000fea000383ffff */
.L_x_50:
[----:B---3--:R-:W-:-:S07]  /*8410*/  MOV R0, UR5 ;  /* 0x0000000500007c02 */ /* 0x008fce0008000f00 */
.L_x_156:
[----:B-1----:R1:W2:Y:S02]  /*8420*/  SYNCS.PHASECHK.TRANS64.TRYWAIT P0, [R0+URZ], R3 ;  /* 0x00000003000075a7 */ /* 0x0022a400080011ff */
[----:B--2---:R-:W-:Y:S05]  /*8430*/  @!P0 NANOSLEEP.SYNCS 0x989680 ;  /* 0x009896800000895d */ /* 0x004fea0003900000 */
[----:B------:R-:W2:Y:S02]  /*8440*/  @!P0 SYNCS.PHASECHK.TRANS64 P0, [R0+URZ], R3 ;  /* 0x00000003000085a7 */ /* 0x000ea400080010ff */
[----:B--2---:R-:W-:Y:S05]  /*8450*/  @!P0 BRA `(.L_x_156) ;  /* 0xfffffffc00f08947 */ /* 0x004fea000383ffff */
[----:B------:R-:W-:Y:S05]  /*8460*/  BRA `(.L_x_157) ;  /* 0xffffffa400887947 */ /* 0x000fea000383ffff */
.L_x_51:
[----:B---3--:R-:W-:-:S07]  /*8470*/  MOV R0, UR5 ;  /* 0x0000000500007c02 */ /* 0x008fce0008000f00 */
.L_x_158:
[----:B-1----:R1:W2:Y:S02]  /*8480*/  SYNCS.PHASECHK.TRANS64.TRYWAIT P0, [R0+URZ], R3 ;  /* 0x00000003000075a7 */ /* 0x0022a400080011ff */
[----:B--2---:R-:W-:Y:S05]  /*8490*/  @!P0 NANOSLEEP.SYNCS 0x989680 ;  /* 0x009896800000895d */ /* 0x004fea0003900000 */
[----:B------:R-:W2:Y:S02]  /*84a0*/  @!P0 SYNCS.PHASECHK.TRANS64 P0, [R0+URZ], R3 ;  /* 0x00000003000085a7 */ /* 0x000ea400080010ff */
[----:B--2---:R-:W-:Y:S05]  /*84b0*/  @!P0 BRA `(.L_x_158) ;  /* 0xfffffffc00f08947 */ /* 0x004fea000383ffff */
[----:B------:R-:W-:Y:S05]  /*84c0*/  BRA `(.L_x_159) ;  /* 0xffffffa400947947 */ /* 0x000fea000383ffff */
.L_x_52:
[----:B---3--:R-:W-:-:S07]  /*84d0*/  MOV R0, UR5 ;  /* 0x0000000500007c02 */ /* 0x008fce0008000f00 */
.L_x_160:
[----:B-1----:R1:W2:Y:S02]  /*84e0*/  SYNCS.PHASECHK.TRANS64.TRYWAIT P0, [R0+URZ], R3 ;  /* 0x00000003000075a7 */ /* 0x0022a400080011ff */
[----:B--2---:R-:W-:Y:S05]  /*84f0*/  @!P0 NANOSLEEP.SYNCS 0x989680 ;  /* 0x009896800000895d */ /* 0x004fea0003900000 */
[----:B------:R-:W2:Y:S02]  /*8500*/  @!P0 SYNCS.PHASECHK.TRANS64 P0, [R0+URZ], R3 ;  /* 0x00000003000085a7 */ /* 0x000ea400080010ff */
[----:B--2---:R-:W-:Y:S05]  /*8510*/  @!P0 BRA `(.L_x_160) ;  /* 0xfffffffc00f08947 */ /* 0x004fea000383ffff */
[----:B------:R-:W-:Y:S05]  /*8520*/  BRA `(.L_x_161) ;  /* 0xffffffa400a07947 */ /* 0x000fea000383ffff */
.L_x_55:
[----:B-1----:R1:W2:Y:S02]  /*8530*/  SYNCS.PHASECHK.TRANS64.TRYWAIT P0, [R0+URZ+0x140], R4 ;  /* 0x00014004000075a7 */ /* 0x0022a400080011ff */
[----:B--2---:R-:W-:Y:S05]  /*8540*/  @!P0 NANOSLEEP.SYNCS 0x989680 ;  /* 0x009896800000895d */ /* 0x004fea0003900000 */
[----:B------:R-:W2:Y:S02]  /*8550*/  @!P0 SYNCS.PHASECHK.TRANS64 P0, [R0+URZ+0x140], R4 ;  /* 0x00014004000085a7 */ /* 0x000ea400080010ff */
[----:B--2---:R-:W-:Y:S05]  /*8560*/  @!P0 BRA `(.L_x_55) ;  /* 0xfffffffc00f08947 */ /* 0x004fea000383ffff */
[----:B------:R-:W-:Y:S05]  /*8570*/  BRA `(.L_x_162) ;  /* 0xffffffa800007947 */ /* 0x000fea000383ffff */
.L_x_56:
[----:B------:R-:W-:-:S07]  /*8580*/  MOV R0, UR5 ;  /* 0x0000000500007c02 */ /* 0x000fce0008000f00 */
.L_x_163:
[----:B-1----:R1:W2:Y:S02]  /*8590*/  SYNCS.PHASECHK.TRANS64.TRYWAIT P0, [R0+URZ+0xf0], R5 ;  /* 0x0000f005000075a7 */ /* 0x0022a400080011ff */
[----:B--2---:R-:W-:Y:S05]  /*85a0*/  @!P0 NANOSLEEP.SYNCS 0x989680 ;  /* 0x009896800000895d */ /* 0x004fea0003900000 */
[----:B------:R-:W2:Y:S02]  /*85b0*/  @!P0 SYNCS.PHASECHK.TRANS64 P0, [R0+URZ+0xf0], R5 ;  /* 0x0000f005000085a7 */ /* 0x000ea400080010ff */
[----:B--2---:R-:W-:Y:S05]  /*85c0*/  @!P0 BRA `(.L_x_163) ;  /* 0xfffffffc00f08947 */ /* 0x004fea000383ffff */
[----:B------:R-:W-:Y:S05]  /*85d0*/  BRA `(.L_x_164) ;  /* 0xffffffa800107947 */ /* 0x000fea000383ffff */
.L_x_57:
[----:B-1----:R1:W2:Y:S02]  /*85e0*/  SYNCS.PHASECHK.TRANS64.TRYWAIT P1, [R0+URZ+0xe0], R4 ;  /* 0x0000e004000075a7 */ /* 0x0022a400080211ff */
[----:B--2---:R-:W-:Y:S05]  /*85f0*/  @!P1 NANOSLEEP.SYNCS 0x989680 ;  /* 0x009896800000995d */ /* 0x004fea0003900000 */
[----:B------:R-:W2:Y:S02]  /*8600*/  @!P1 SYNCS.PHASECHK.TRANS64 P1, [R0+URZ+0xe0], R4 ;  /* 0x0000e004000095a7 */ /* 0x000ea400080210ff */
[----:B--2---:R-:W-:Y:S05]  /*8610*/  @!P1 BRA `(.L_x_57) ;  /* 0xfffffffc00f09947 */ /* 0x004fea000383ffff */
[----:B------:R-:W-:Y:S05]  /*8620*/  BRA `(.L_x_165) ;  /* 0xffffffa800407947 */ /* 0x000fea000383ffff */
.L_x_60:
[----:B------:R-:W-:-:S07]  /*8630*/  MOV R0, UR5 ;  /* 0x0000000500007c02 */ /* 0x000fce0008000f00 */
.L_x_166:
[----:B-1----:R1:W2:Y:S02]  /*8640*/  SYNCS.PHASECHK.TRANS64.TRYWAIT P0, [R0+URZ+0xf0], R2 ;  /* 0x0000f002000075a7 */ /* 0x0022a400080011ff */
[----:B--2---:R-:W-:Y:S05]  /*8650*/  @!P0 NANOSLEEP.SYNCS 0x989680 ;  /* 0x009896800000895d */ /* 0x004fea0003900000 */
[----:B------:R-:W2:Y:S02]  /*8660*/  @!P0 SYNCS.PHASECHK.TRANS64 P0, [R0+URZ+0xf0], R2 ;  /* 0x0000f002000085a7 */ /* 0x000ea400080010ff */
[----:B--2---:R-:W-:Y:S05]  /*8670*/  @!P0 BRA `(.L_x_166) ;  /* 0xfffffffc00f08947 */ /* 0x004fea000383ffff */
[----:B------:R-:W-:Y:S05]  /*8680*/  BRA `(.L_x_59) ;  /* 0xffffffa800947947 */ /* 0x000fea000383ffff */
.L_x_69:
[----:B-1----:R-:W-:-:S04]  /*8690*/  MOV R4, UR6 ;  /* 0x0000000600047c02 */ /* 0x002fc80008000f00 */
[----:B------:R1:W2:Y:S03]  /*86a0*/  SYNCS.PHASECHK.TRANS64.TRYWAIT P0, [R4+URZ+0x8], R5 ;  /* 0x00000805040075a7 */ /* 0x0002a600080011ff */
[----:B--2---:R-:W-:Y:S05]  /*86b0*/  @!P0 NANOSLEEP.SYNCS 0x989680 ;  /* 0x009896800000895d */ /* 0x004fea0003900000 */
[----:B------:R-:W2:Y:S02]  /*86c0*/  @!P0 SYNCS.PHASECHK.TRANS64 P0, [R4+URZ+0x8], R5 ;  /* 0x00000805040085a7 */ /* 0x000ea400080010ff */
[----:B--2---:R-:W-:Y:S05]  /*86d0*/  @!P0 BRA `(.L_x_69) ;  /* 0xfffffffc00ec8947 */ /* 0x004fea000383ffff */
[----:B------:R-:W-:Y:S05]  /*86e0*/  BRA `(.L_x_68) ;  /* 0xffffffac00487947 */ /* 0x000fea000383ffff */
.L_x_71:
[----:B------:R-:W-:Y:S01]  /*86f0*/  BSSY B0, `(.L_x_167) ;  /* 0x0000006000007945 */ /* 0x000fe20003800000 */
[----:B------:R-:W-:-:S07]  /*8700*/  MOV R15, 0xffffffff ;  /* 0xffffffff000f7802 */ /* 0x000fce0000000f00 */
[----:B-1---5:R-:W-:Y:S05]  /*8710*/  WARPSYNC.COLLECTIVE R15, `(.L_x_168) ;  /* 0x000000000f0c7348 */ /* 0x022fea0003c00000 */
[----:B------:R-:W-:Y:S02]  /*8720*/  ELECT P6, UR79, PT ;  /* 0x00000000004f782f */ /* 0x000fe400038c0000 */
[----:B------:R-:W-:Y:S01]  /*8730*/  MOV R14, UR79 ;  /* 0x0000004f000e7c02 */ /* 0x000fe20008000f00 */
[----:B-1---5:R-:W-:Y:S10]  /*8740*/  ENDCOLLECTIVE ;  /* 0x000000000000791b */ /* 0x022ff40003800000 */
.L_x_168:
[----:B------:R-:W-:Y:S05]  /*8750*/  BSYNC B0 ;  /* 0x0000000000007941 */ /* 0x000fea0003800000 */
.L_x_167:
[----:B------:R-:W-:Y:S05]  /*8760*/  BRA `(.L_x_169) ;  /* 0xffffffac00787947 */ /* 0x000fea000383ffff */
.L_x_73:
[----:B-1----:R-:W-:-:S04]  /*8770*/  MOV R2, UR6 ;  /* 0x0000000600027c02 */ /* 0x002fc80008000f00 */
[----:B------:R1:W2:Y:S03]  /*8780*/  SYNCS.PHASECHK.TRANS64.TRYWAIT P0, [R2+URZ+0x8], R3 ;  /* 0x00000803020075a7 */ /* 0x0002a600080011ff */
[----:B--2---:R-:W-:Y:S05]  /*8790*/  @!P0 NANOSLEEP.SYNCS 0x989680 ;  /* 0x009896800000895d */ /* 0x004fea0003900000 */
[----:B------:R-:W2:Y:S02]  /*87a0*/  @!P0 SYNCS.PHASECHK.TRANS64 P0, [R2+URZ+0x8], R3 ;  /* 0x00000803020085a7 */ /* 0x000ea400080010ff */
[----:B--2---:R-:W-:Y:S05]  /*87b0*/  @!P0 BRA `(.L_x_73) ;  /* 0xfffffffc00ec8947 */ /* 0x004fea000383ffff */
[----:B------:R-:W-:Y:S05]  /*87c0*/  BRA `(.L_x_72) ;  /* 0xffffffac007c7947 */ /* 0x000fea000383ffff */
.L_x_74:
[----:B-1----:R1:W2:Y:S02]  /*87d0*/  SYNCS.PHASECHK.TRANS64.TRYWAIT P0, [R0+URZ+0xe0], R4 ;  /* 0x0000e004000075a7 */ /* 0x0022a400080011ff */
[----:B--2---:R-:W-:Y:S05]  /*87e0*/  @!P0 NANOSLEEP.SYNCS 0x989680 ;  /* 0x009896800000895d */ /* 0x004fea0003900000 */
[----:B------:R-:W2:Y:S02]  /*87f0*/  @!P0 SYNCS.PHASECHK.TRANS64 P0, [R0+URZ+0xe0], R4 ;  /* 0x0000e004000085a7 */ /* 0x000ea400080010ff */
[----:B--2---:R-:W-:Y:S05]  /*8800*/  @!P0 BRA `(.L_x_74) ;  /* 0xfffffffc00f08947 */ /* 0x004fea000383ffff */
[----:B------:R-:W-:Y:S05]  /*8810*/  BRA `(.L_x_170) ;  /* 0xffffffb000687947 */ /* 0x000fea000383ffff */
.L_x_76:
[----:B------:R-:W-:-:S07]  /*8820*/  MOV R0, UR9 ;  /* 0x0000000900007c02 */ /* 0x000fce0008000f00 */
.L_x_171:
[----:B-1----:R1:W2:Y:S02]  /*8830*/  SYNCS.PHASECHK.TRANS64.TRYWAIT P0, [R0+URZ+0x120], R4 ;  /* 0x00012004000075a7 */ /* 0x0022a400080011ff */
[----:B--2---:R-:W-:Y:S05]  /*8840*/  @!P0 NANOSLEEP.SYNCS 0x989680 ;  /* 0x009896800000895d */ /* 0x004fea0003900000 */
[----:B------:R-:W2:Y:S02]  /*8850*/  @!P0 SYNCS.PHASECHK.TRANS64 P0, [R0+URZ+0x120], R4 ;  /* 0x00012004000085a7 */ /* 0x000ea400080010ff */
[----:B--2---:R-:W-:Y:S05]  /*8860*/  @!P0 BRA `(.L_x_171) ;  /* 0xfffffffc00f08947 */ /* 0x004fea000383ffff */
[----:B------:R-:W-:Y:S05]  /*8870*/  BRA `(.L_x_172) ;  /* 0xffffffb000b47947 */ /* 0x000fea000383ffff */
.L_x_79:
[----:B------:R-:W-:Y:S07]  /*8880*/  MOV R0, UR8 ;  /* 0x0000000800007c02 */ /* 0x000fee0008000f00 */
.L_x_173:
[----:B-1----:R1:W2:Y:S02]  /*8890*/  SYNCS.PHASECHK.TRANS64.TRYWAIT P0, [R0+URZ], R4 ;  /* 0x00000004000075a7 */ /* 0x0022a400080011ff */
[----:B--2---:R-:W-:Y:S05]  /*88a0*/  @!P0 NANOSLEEP.SYNCS 0x989680 ;  /* 0x009896800000895d */ /* 0x004fea0003900000 */
[----:B------:R-:W2:Y:S02]  /*88b0*/  @!P0 SYNCS.PHASECHK.TRANS64 P0, [R0+URZ], R4 ;  /* 0x00000004000085a7 */ /* 0x000ea400080010ff */
[----:B--2---:R-:W-:Y:S05]  /*88c0*/  @!P0 BRA `(.L_x_173) ;  /* 0xfffffffc00f08947 */ /* 0x004fea000383ffff */
[----:B------:R-:W-:Y:S05]  /*88d0*/  BRA `(.L_x_78) ;  /* 0xffffffb000c87947 */ /* 0x000fea000383ffff */
.L_x_83:
[----:B-1----:R-:W-:-:S07]  /*88e0*/  MOV R0, UR8 ;  /* 0x0000000800007c02 */ /* 0x002fce0008000f00 */
.L_x_174:
[----:B-1----:R1:W2:Y:S02]  /*88f0*/  SYNCS.PHASECHK.TRANS64.TRYWAIT P0, [R0+URZ], R2 ;  /* 0x00000002000075a7 */ /* 0x0022a400080011ff */
[----:B--2---:R-:W-:Y:S05]  /*8900*/  @!P0 NANOSLEEP.SYNCS 0x989680 ;  /* 0x009896800000895d */ /* 0x004fea0003900000 */
[----:B------:R-:W2:Y:S02]  /*8910*/  @!P0 SYNCS.PHASECHK.TRANS64 P0, [R0+URZ], R2 ;  /* 0x00000002000085a7 */ /* 0x000ea400080010ff */
[----:B--2---:R-:W-:Y:S05]  /*8920*/  @!P0 BRA `(.L_x_174) ;  /* 0xfffffffc00f08947 */ /* 0x004fea000383ffff */
[----:B------:R-:W-:Y:S05]  /*8930*/  BRA `(.L_x_175) ;  /* 0xffffffb400bc7947 */ /* 0x000fea000383ffff */
.L_x_84:
[----:B------:R-:W-:-:S07]  /*8940*/  MOV R0, UR8 ;  /* 0x0000000800007c02 */ /* 0x000fce0008000f00 */
.L_x_176:
[----:B-1----:R1:W2:Y:S02]  /*8950*/  SYNCS.PHASECHK.TRANS64.TRYWAIT P0, [R0+URZ], R3 ;  /* 0x00000003000075a7 */ /* 0x0022a400080011ff */
[----:B--2---:R-:W-:Y:S05]  /*8960*/  @!P0 NANOSLEEP.SYNCS 0x989680 ;  /* 0x009896800000895d */ /* 0x004fea0003900000 */
[----:B------:R-:W2:Y:S02]  /*8970*/  @!P0 SYNCS.PHASECHK.TRANS64 P0, [R0+URZ], R3 ;  /* 0x00000003000085a7 */ /* 0x000ea400080010ff */
[----:B--2---:R-:W-:Y:S05]  /*8980*/  @!P0 BRA `(.L_x_176) ;  /* 0xfffffffc00f08947 */ /* 0x004fea000383ffff */
[----:B------:R-:W-:Y:S05]  /*8990*/  BRA `(.L_x_177) ;  /* 0xffffffb400c87947 */ /* 0x000fea000383ffff */
.L_x_85:
[----:B------:R-:W-:-:S07]  /*89a0*/  MOV R0, UR8 ;  /* 0x0000000800007c02 */ /* 0x000fce0008000f00 */
.L_x_178:
[----:B-1----:R1:W2:Y:S02]  /*89b0*/  SYNCS.PHASECHK.TRANS64.TRYWAIT P0, [R0+URZ], R3 ;  /* 0x00000003000075a7 */ /* 0x0022a400080011ff */
[----:B--2---:R-:W-:Y:S05]  /*89c0*/  @!P0 NANOSLEEP.SYNCS 0x989680 ;  /* 0x009896800000895d */ /* 0x004fea0003900000 */
[----:B------:R-:W2:Y:S02]  /*89d0*/  @!P0 SYNCS.PHASECHK.TRANS64 P0, [R0+URZ], R3 ;  /* 0x00000003000085a7 */ /* 0x000ea400080010ff */
[----:B--2---:R-:W-:Y:S05]  /*89e0*/  @!P0 BRA `(.L_x_178) ;  /* 0xfffffffc00f08947 */ /* 0x004fea000383ffff */
[----:B------:R-:W-:Y:S05]  /*89f0*/  BRA `(.L_x_179) ;  /* 0xffffffb400d47947 */ /* 0x000fea000383ffff */
.L_x_88:
[----:B------:R-:W-:-:S07]  /*8a00*/  MOV R0, UR7 ;  /* 0x0000000700007c02 */ /* 0x000fce0008000f00 */
.L_x_180:
[----:B-1----:R1:W2:Y:S02]  /*8a10*/  SYNCS.PHASECHK.TRANS64.TRYWAIT P1, [R0+URZ+0x160], R2 ;  /* 0x00016002000075a7 */ /* 0x0022a400080211ff */
[----:B--2---:R-:W-:Y:S05]  /*8a20*/  @!P1 NANOSLEEP.SYNCS 0x989680 ;  /* 0x009896800000995d */ /* 0x004fea0003900000 */
[----:B------:R-:W2:Y:S02]  /*8a30*/  @!P1 SYNCS.PHASECHK.TRANS64 P1, [R0+URZ+0x160], R2 ;  /* 0x00016002000095a7 */ /* 0x000ea400080210ff */
[----:B--2---:R-:W-:Y:S05]  /*8a40*/  @!P1 BRA `(.L_x_180) ;  /* 0xfffffffc00f09947 */ /* 0x004fea000383ffff */
[----:B------:R-:W-:Y:S05]  /*8a50*/  BRA `(.L_x_181) ;  /* 0xffffffb800207947 */ /* 0x000fea000383ffff */
.L_x_93:
[----:B--2---:R2:W4:Y:S02]  /*8a60*/  SYNCS.PHASECHK.TRANS64.TRYWAIT P0, [R0+URZ+0xe0], R2 ;  /* 0x0000e002000075a7 */ /* 0x00452400080011ff */
[----:B----4-:R-:W-:Y:S05]  /*8a70*/  @!P0 NANOSLEEP.SYNCS 0x989680 ;  /* 0x009896800000895d */ /* 0x010fea0003900000 */
[----:B------:R-:W4:Y:S02]  /*8a80*/  @!P0 SYNCS.PHASECHK.TRANS64 P0, [R0+URZ+0xe0], R2 ;  /* 0x0000e002000085a7 */ /* 0x000f2400080010ff */
[----:B----4-:R-:W-:Y:S05]  /*8a90*/  @!P0 BRA `(.L_x_93) ;  /* 0xfffffffc00f08947 */ /* 0x010fea000383ffff */
[----:B------:R-:W-:Y:S05]  /*8aa0*/  BRA `(.L_x_182) ;  /* 0xffffffbc00247947 */ /* 0x000fea000383ffff */
.L_x_96:
[----:B------:R-:W-:Y:S07]  /*8ab0*/  MOV R0, UR6 ;  /* 0x0000000600007c02 */ /* 0x000fee0008000f00 */
.L_x_183:
[----:B--2---:R2:W4:Y:S02]  /*8ac0*/  SYNCS.PHASECHK.TRANS64.TRYWAIT P0, [R0+URZ+0xd8], R2 ;  /* 0x0000d802000075a7 */ /* 0x00452400080011ff */
[----:B----4-:R-:W-:Y:S05]  /*8ad0*/  @!P0 NANOSLEEP.SYNCS 0x989680 ;  /* 0x009896800000895d */ /* 0x010fea0003900000 */
[----:B------:R-:W4:Y:S02]  /*8ae0*/  @!P0 SYNCS.PHASECHK.TRANS64 P0, [R0+URZ+0xd8], R2 ;  /* 0x0000d802000085a7 */ /* 0x000f2400080010ff */
[----:B----4-:R-:W-:Y:S05]  /*8af0*/  @!P0 BRA `(.L_x_183) ;  /* 0xfffffffc00f08947 */ /* 0x010fea000383ffff */
[----:B------:R-:W-:Y:S05]  /*8b00*/  BRA `(.L_x_95) ;  /* 0xffffffc000047947 */ /* 0x000fea000383ffff */
.L_x_99:
[----:B------:R-:W-:Y:S07]  /*8b10*/  MOV R0, UR15 ;  /* 0x0000000f00007c02 */ /* 0x000fee0008000f00 */
.L_x_184:
[----:B-1----:R1:W2:Y:S02]  /*8b20*/  SYNCS.PHASECHK.TRANS64.TRYWAIT P0, [R0+URZ+0xb8], R9 ;  /* 0x0000b809000075a7 */ /* 0x0022a400080011ff */
[----:B--2---:R-:W-:Y:S05]  /*8b30*/  @!P0 NANOSLEEP.SYNCS 0x989680 ;  /* 0x009896800000895d */ /* 0x004fea0003900000 */
[----:B------:R-:W2:Y:S02]  /*8b40*/  @!P0 SYNCS.PHASECHK.TRANS64 P0, [R0+URZ+0xb8], R9 ;  /* 0x0000b809000085a7 */ /* 0x000ea400080010ff */
[----:B--2---:R-:W-:Y:S05]  /*8b50*/  @!P0 BRA `(.L_x_184) ;  /* 0xfffffffc00f08947 */ /* 0x004fea000383ffff */
[----:B------:R-:W-:Y:S05]  /*8b60*/  BRA `(.L_x_185) ;  /* 0xffffffc0007c7947 */ /* 0x000fea000383ffff */
.L_x_100:
[----:B------:R-:W-:Y:S07]  /*8b70*/  MOV R0, UR13 ;  /* 0x0000000d00007c02 */ /* 0x000fee0008000f00 */
.L_x_186:
[----:B-1----:R1:W2:Y:S02]  /*8b80*/  SYNCS.PHASECHK.TRANS64.TRYWAIT P0, [R0+URZ+0xb8], R14 ;  /* 0x0000b80e000075a7 */ /* 0x0022a400080011ff */
[----:B--2---:R-:W-:Y:S05]  /*8b90*/  @!P0 NANOSLEEP.SYNCS 0x989680 ;  /* 0x009896800000895d */ /* 0x004fea0003900000 */
[----:B------:R-:W2:Y:S02]  /*8ba0*/  @!P0 SYNCS.PHASECHK.TRANS64 P0, [R0+URZ+0xb8], R14 ;  /* 0x0000b80e000085a7 */ /* 0x000ea400080010ff */
[----:B--2---:R-:W-:Y:S05]  /*8bb0*/  @!P0 BRA `(.L_x_186) ;  /* 0xfffffffc00f08947 */ /* 0x004fea000383ffff */
[----:B------:R-:W-:Y:S05]  /*8bc0*/  BRA `(.L_x_187) ;  /* 0xffffffc4001c7947 */ /* 0x000fea000383ffff */
.L_x_102:
[----:B------:R-:W-:-:S07]  /*8bd0*/  MOV R0, UR4 ;  /* 0x0000000400007c02 */ /* 0x000fce0008000f00 */
.L_x_188:
[----:B-1----:R1:W4:Y:S02]  /*8be0*/  SYNCS.PHASECHK.TRANS64.TRYWAIT P0, [R0+URZ], R2 ;  /* 0x00000002000075a7 */ /* 0x00232400080011ff */
[----:B----4-:R-:W-:Y:S05]  /*8bf0*/  @!P0 NANOSLEEP.SYNCS 0x989680 ;  /* 0x009896800000895d */ /* 0x010fea0003900000 */
[----:B------:R-:W4:Y:S02]  /*8c00*/  @!P0 SYNCS.PHASECHK.TRANS64 P0, [R0+URZ], R2 ;  /* 0x00000002000085a7 */ /* 0x000f2400080010ff */
[----:B----4-:R-:W-:Y:S05]  /*8c10*/  @!P0 BRA `(.L_x_188) ;  /* 0xfffffffc00f08947 */ /* 0x010fea000383ffff */
[----:B------:R-:W-:Y:S05]  /*8c20*/  BRA `(.L_x_189) ;  /* 0xffffffc400a87947 */ /* 0x000fea000383ffff */
.L_x_103:
[----:B------:R-:W-:-:S07]  /*8c30*/  MOV R0, UR4 ;  /* 0x0000000400007c02 */ /* 0x000fce0008000f00 */
.L_x_190:
[----:B-1----:R1:W4:Y:S02]  /*8c40*/  SYNCS.PHASECHK.TRANS64.TRYWAIT P0, [R0+URZ], R2 ;  /* 0x00000002000075a7 */ /* 0x00232400080011ff */
[----:B----4-:R-:W-:Y:S05]  /*8c50*/  @!P0 NANOSLEEP.SYNCS 0x989680 ;  /* 0x009896800000895d */ /* 0x010fea0003900000 */
[----:B------:R-:W4:Y:S02]  /*8c60*/  @!P0 SYNCS.PHASECHK.TRANS64 P0, [R0+URZ], R2 ;  /* 0x00000002000085a7 */ /* 0x000f2400080010ff */
[----:B----4-:R-:W-:Y:S05]  /*8c70*/  @!P0 BRA `(.L_x_190) ;  /* 0xfffffffc00f08947 */ /* 0x010fea000383ffff */
[----:B------:R-:W-:Y:S05]  /*8c80*/  BRA `(.L_x_191) ;  /* 0xffffffc400b47947 */ /* 0x000fea000383ffff */
.L_x_105:
[----:B--2---:R2:W4:Y:S02]  /*8c90*/  SYNCS.PHASECHK.TRANS64.TRYWAIT P0, [R0+URZ+0xe0], R2 ;  /* 0x0000e002000075a7 */ /* 0x00452400080011ff */
[----:B----4-:R-:W-:Y:S05]  /*8ca0*/  @!P0 NANOSLEEP.SYNCS 0x989680 ;  /* 0x009896800000895d */ /* 0x010fea0003900000 */
[----:B------:R-:W4:Y:S02]  /*8cb0*/  @!P0 SYNCS.PHASECHK.TRANS64 P0, [R0+URZ+0xe0], R2 ;  /* 0x0000e002000085a7 */ /* 0x000f2400080010ff */
[----:B----4-:R-:W-:Y:S05]  /*8cc0*/  @!P0 BRA `(.L_x_105) ;  /* 0xfffffffc00f08947 */ /* 0x010fea000383ffff */
[----:B------:R-:W-:Y:S05]  /*8cd0*/  BRA `(.L_x_192) ;  /* 0xffffffc800987947 */ /* 0x000fea000383ffff */
.L_x_115:
[----:B-1----:R1:W3:Y:S02]  /*8ce0*/  SYNCS.PHASECHK.TRANS64.TRYWAIT P1, [R0+URZ+0xa0], R3 ;  /* 0x0000a003000075a7 */ /* 0x0022e400080211ff */
[----:B---3--:R-:W-:Y:S05]  /*8cf0*/  @!P1 NANOSLEEP.SYNCS 0x989680 ;  /* 0x009896800000995d */ /* 0x008fea0003900000 */
[----:B------:R-:W3:Y:S02]  /*8d00*/  @!P1 SYNCS.PHASECHK.TRANS64 P1, [R0+URZ+0xa0], R3 ;  /* 0x0000a003000095a7 */ /* 0x000ee400080210ff */
[----:B---3--:R-:W-:Y:S05]  /*8d10*/  @!P1 BRA `(.L_x_115) ;  /* 0xfffffffc00f09947 */ /* 0x008fea000383ffff */
[----:B------:R-:W-:Y:S05]  /*8d20*/  BRA `(.L_x_114) ;  /* 0xffffffd400c87947 */ /* 0x000fea000383ffff */
.L_x_117:
[----:B-1----:R1:W4:Y:S02]  /*8d30*/  SYNCS.PHASECHK.TRANS64.TRYWAIT P0, [R106+URZ+0x100], R2 ;  /* 0x000100026a0075a7 */ /* 0x00232400080011ff */
[----:B----4-:R-:W-:Y:S05]  /*8d40*/  @!P0 NANOSLEEP.SYNCS 0x989680 ;  /* 0x009896800000895d */ /* 0x010fea0003900000 */
[----:B------:R-:W4:Y:S02]  /*8d50*/  @!P0 SYNCS.PHASECHK.TRANS64 P0, [R106+URZ+0x100], R2 ;  /* 0x000100026a0085a7 */ /* 0x000f2400080010ff */
[----:B----4-:R-:W-:Y:S05]  /*8d60*/  @!P0 BRA `(.L_x_117) ;  /* 0xfffffffc00f08947 */ /* 0x010fea000383ffff */
[----:B------:R-:W-:Y:S05]  /*8d70*/  BRA `(.L_x_116) ;  /* 0xffffffd800007947 */ /* 0x000fea000383ffff */
.L_x_128:
[----:B--2---:R2:W4:Y:S02]  /*8d80*/  SYNCS.PHASECHK.TRANS64.TRYWAIT P0, [R2+URZ+0xa0], R71 ;  /* 0x0000a047020075a7 */ /* 0x00452400080011ff */
[----:B----4-:R-:W-:Y:S05]  /*8d90*/  @!P0 NANOSLEEP.SYNCS 0x989680 ;  /* 0x009896800000895d */ /* 0x010fea0003900000 */
[----:B------:R-:W4:Y:S02]  /*8da0*/  @!P0 SYNCS.PHASECHK.TRANS64 P0, [R2+URZ+0xa0], R71 ;  /* 0x0000a047020085a7 */ /* 0x000f2400080010ff */
[----:B----4-:R-:W-:Y:S05]  /*8db0*/  @!P0 BRA `(.L_x_128) ;  /* 0xfffffffc00f08947 */ /* 0x010fea000383ffff */
[----:B------:R-:W-:Y:S05]  /*8dc0*/  BRA `(.L_x_127) ;  /* 0xffffffe000e87947 */ /* 0x000fea000383ffff */
        .weak           $__internal_0_$__cuda_sm10x_tcgen05_guardrail_trap_col_being_dealloced_not_returned_by_alloc
        .type           $__internal_0_$__cuda_sm10x_tcgen05_guardrail_trap_col_being_dealloced_not_returned_by_alloc,@function
        .size           $__internal_0_$__cuda_sm10x_tcgen05_guardrail_trap_col_being_dealloced_not_returned_by_alloc,($__internal_1_$__cuda_sm10x_tcgen05_guardrail_trap_phase_invalid_during_alloc - $__internal_0_$__cuda_sm10x_tcgen05_guardrail_trap_col_being_dealloced_not_returned_by_alloc)
$__internal_0_$__cuda_sm10x_tcgen05_guardrail_trap_col_being_dealloced_not_returned_by_alloc:
[----:B------:R-:W-:Y:S05]  /*8dd0*/  BPT.TRAP 0x1 ;  /* 0x000000040000795c */ /* 0x000fea0000300000 */
[----:B------:R-:W-:-:S04]  /*8de0*/  HFMA2 R3, -RZ, RZ, 0, 0 ;  /* 0x00000000ff037431 */ /* 0x000fc800000001ff */
[----:B------:R-:W-:Y:S05]  /*8df0*/  RET.REL.NODEC R2 `(_ZN7cutlass13device_kernelINS_4gemm6kernel13GemmUniversalIN4cute5tupleIJiiiiEEENS1_10collective13CollectiveMmaINS1_35MainloopSm100TmaUmmaWarpSpecializedILi10ELi2ELi4ENS5_IJNS4_1CILi2EEENSA_ILi1EEESC_EEEEENS5_IJNSA_ILi256EEENSA_ILi64EEESG_EEENS_6half_tENS5_IJlSC_lEEESI_SJ_NS4_8TiledMMAINS4_8MMA_AtomIJNS4_26SM100_MMA_F16BF16_2x1SM_SSISI_SI_fLi256ELi64ELNS4_4UMMA5MajorE0ELSO_0ELNSN_7ScaleInE0ELSP_0EEEEEENS4_6LayoutINS5_IJSC_SC_SC_EEENS5_IJNSA_ILi0EEESU_SU_EEEEENS5_IJNS4_10UnderscoreESX_SX_EEEEENS4_18SM100_TMA_2SM_LOADENS4_14ComposedLayoutINS4_7SwizzleILi3ELi4ELi3EEENS4_18smem_ptr_flag_bitsILi16EEENSS_INS5_IJNSA_ILi8EEESG_EEENS5_IJSG_SC_EEEEEEEvNS4_8identityES10_S1A_vS1B_EENS_8epilogue10collective18CollectiveEpilogueINS1D_23Sm100TmaWarpSpecializedILi3ELi2ELi32ELb1ELb0EEEJNS5_IJNSA_ILi128EEESG_SG_EEENS5_IJNSS_IS1I_SC_EENSS_INSA_ILi32EEESC_EEEEESI_SJ_SI_SJ_NS1D_6fusion15FusionCallbacksIS1H_NS1O_17LinearCombinationISI_fSI_fLNS_15FloatRoundStyleE2EEES1J_S1N_JEEENS4_5SM1004TMEM4LOAD26SM100_TMEM_LOAD_32dp32b32xENS4_13SM90_TMA_LOADENS11_INS12_ILi2ELi4ELi3EEES15_NSS_INS5_IJS16_S1L_EEENS5_IJS1L_SC_EEEEEEENS4_39AutoVectorizingCopyWithAssumedAlignmentILi128EEENS4_14SM90_TMA_STOREES23_S25_S25_EEEvvEEEEvNT_6ParamsE) ;  /* 0xffffff7002807950 */ /* 0x000fea0003c3ffff */
        .weak           $__internal_1_$__cuda_sm10x_tcgen05_guardrail_trap_phase_invalid_during_alloc
        .type           $__internal_1_$__cuda_sm10x_tcgen05_guardrail_trap_phase_invalid_during_alloc,@function
        .size           $__internal_1_$__cuda_sm10x_tcgen05_guardrail_trap_phase_invalid_during_alloc,($__internal_2_$__cuda_sm10x_tcgen05_guardrail_trap_unallocated_columns_being_dealloced - $__internal_1_$__cuda_sm10x_tcgen05_guardrail_trap_phase_invalid_during_alloc)
$__internal_1_$__cuda_sm10x_tcgen05_guardrail_trap_phase_invalid_during_alloc:
[----:B------:R-:W-:Y:S05]  /*8e00*/  BPT.TRAP 0x1 ;  /* 0x000000040000795c */ /* 0x000fea0000300000 */
[----:B------:R-:W-:-:S04]  /*8e10*/  MOV R3, 0x0 ;  /* 0x0000000000037802 */ /* 0x000fc80000000f00 */
[----:B------:R-:W-:Y:S05]  /*8e20*/  RET.REL.NODEC R2 `(_ZN7cutlass13device_kernelINS_4gemm6kernel13GemmUniversalIN4cute5tupleIJiiiiEEENS1_10collective13CollectiveMmaINS1_35MainloopSm100TmaUmmaWarpSpecializedILi10ELi2ELi4ENS5_IJNS4_1CILi2EEENSA_ILi1EEESC_EEEEENS5_IJNSA_ILi256EEENSA_ILi64EEESG_EEENS_6half_tENS5_IJlSC_lEEESI_SJ_NS4_8TiledMMAINS4_8MMA_AtomIJNS4_26SM100_MMA_F16BF16_2x1SM_SSISI_SI_fLi256ELi64ELNS4_4UMMA5MajorE0ELSO_0ELNSN_7ScaleInE0ELSP_0EEEEEENS4_6LayoutINS5_IJSC_SC_SC_EEENS5_IJNSA_ILi0EEESU_SU_EEEEENS5_IJNS4_10UnderscoreESX_SX_EEEEENS4_18SM100_TMA_2SM_LOADENS4_14ComposedLayoutINS4_7SwizzleILi3ELi4ELi3EEENS4_18smem_ptr_flag_bitsILi16EEENSS_INS5_IJNSA_ILi8EEESG_EEENS5_IJSG_SC_EEEEEEEvNS4_8identityES10_S1A_vS1B_EENS_8epilogue10collective18CollectiveEpilogueINS1D_23Sm100TmaWarpSpecializedILi3ELi2ELi32ELb1ELb0EEEJNS5_IJNSA_ILi128EEESG_SG_EEENS5_IJNSS_IS1I_SC_EENSS_INSA_ILi32EEESC_EEEEESI_SJ_SI_SJ_NS1D_6fusion15FusionCallbacksIS1H_NS1O_17LinearCombinationISI_fSI_fLNS_15FloatRoundStyleE2EEES1J_S1N_JEEENS4_5SM1004TMEM4LOAD26SM100_TMEM_LOAD_32dp32b32xENS4_13SM90_TMA_LOADENS11_INS12_ILi2ELi4ELi3EEES15_NSS_INS5_IJS16_S1L_EEENS5_IJS1L_SC_EEEEEEENS4_39AutoVectorizingCopyWithAssumedAlignmentILi128EEENS4_14SM90_TMA_STOREES23_S25_S25_EEEvvEEEEvNT_6ParamsE) ;  /* 0xffffff7002747950 */ /* 0x000fea0003c3ffff */
        .weak           $__internal_2_$__cuda_sm10x_tcgen05_guardrail_trap_unallocated_columns_being_dealloced
        .type           $__internal_2_$__cuda_sm10x_tcgen05_guardrail_trap_unallocated_columns_being_dealloced,@function
        .size           $__internal_2_$__cuda_sm10x_tcgen05_guardrail_trap_unallocated_columns_being_dealloced,(.L_x_194 - $__internal_2_$__cuda_sm10x_tcgen05_guardrail_trap_unallocated_columns_being_dealloced)
$__internal_2_$__cuda_sm10x_tcgen05_guardrail_trap_unallocated_columns_being_dealloced:
[----:B------:R-:W-:Y:S05]  /*8e30*/  BPT.TRAP 0x1 ;  /* 0x000000040000795c */ /* 0x000fea0000300000 */
[----:B------:R-:W-:-:S04]  /*8e40*/  HFMA2 R3, -RZ, RZ, 0, 0 ;  /* 0x00000000ff037431 */ /* 0x000fc800000001ff */
[----:B------:R-:W-:Y:S05]  /*8e50*/  RET.REL.NODEC R2 `(_ZN7cutlass13device_kernelINS_4gemm6kernel13GemmUniversalIN4cute5tupleIJiiiiEEENS1_10collective13CollectiveMmaINS1_35MainloopSm100TmaUmmaWarpSpecializedILi10ELi2ELi4ENS5_IJNS4_1CILi2EEENSA_ILi1EEESC_EEEEENS5_IJNSA_ILi256EEENSA_ILi64EEESG_EEENS_6half_tENS5_IJlSC_lEEESI_SJ_NS4_8TiledMMAINS4_8MMA_AtomIJNS4_26SM100_MMA_F16BF16_2x1SM_SSISI_SI_fLi256ELi64ELNS4_4UMMA5MajorE0ELSO_0ELNSN_7ScaleInE0ELSP_0EEEEEENS4_6LayoutINS5_IJSC_SC_SC_EEENS5_IJNSA_ILi0EEESU_SU_EEEEENS5_IJNS4_10UnderscoreESX_SX_EEEEENS4_18SM100_TMA_2SM_LOADENS4_14ComposedLayoutINS4_7SwizzleILi3ELi4ELi3EEENS4_18smem_ptr_flag_bitsILi16EEENSS_INS5_IJNSA_ILi8EEESG_EEENS5_IJSG_SC_EEEEEEEvNS4_8identityES10_S1A_vS1B_EENS_8epilogue10collective18CollectiveEpilogueINS1D_23Sm100TmaWarpSpecializedILi3ELi2ELi32ELb1ELb0EEEJNS5_IJNSA_ILi128EEESG_SG_EEENS5_IJNSS_IS1I_SC_EENSS_INSA_ILi32EEESC_EEEEESI_SJ_SI_SJ_NS1D_6fusion15FusionCallbacksIS1H_NS1O_17LinearCombinationISI_fSI_fLNS_15FloatRoundStyleE2EEES1J_S1N_JEEENS4_5SM1004TMEM4LOAD26SM100_TMEM_LOAD_32dp32b32xENS4_13SM90_TMA_LOADENS11_INS12_ILi2ELi4ELi3EEES15_NSS_INS5_IJS16_S1L_EEENS5_IJS1L_SC_EEEEEEENS4_39AutoVectorizingCopyWithAssumedAlignmentILi128EEENS4_14SM90_TMA_STOREES23_S25_S25_EEEvvEEEEvNT_6ParamsE) ;  /* 0xffffff7002687950 */ /* 0x000fea0003c3ffff */
.L_x_193:
[----:B------:R-:W-:-:S00]  /*8e60*/  BRA `(.L_x_193) ;  /* 0xfffffffc00fc7947 */ /* 0x000fc0000383ffff */
[----:B------:R-:W-:-:S00]  /*8e70*/  NOP ;  /* 0x0000000000007918 */ /* 0x000fc00000000000 */
        /* <DEDUP_REMOVED lines=8> */
.L_x_194:


//--------------------- .nv.global.init           --------------------------
	.section	.nv.global.init,"aw",@progbits
.nv.global.init:
	.type		$str$27,@object
	.size		$str$27,($str$28 - $str$27)
$str$27:
        /*0000*/ 	.byte	0x28, 0x61, 0x64, 0x64, 0x72, 0x65, 0x73, 0x73, 0x20, 0x26, 0x20, 0x6d, 0x61, 0x73, 0x6b, 0x29
        /*0010*/ 	.byte	0x20, 0x3d, 0x3d, 0x20, 0x30, 0x00
	.type		$str$28,@object
	.size		$str$28,($str$26 - $str$28)
$str$28:
        /*0016*/ 	.byte	0x2f, 0x74, 0x6d, 0x70, 0x2f, 0x63, 0x75, 0x74, 0x6c, 0x61, 0x73, 0x73, 0x5f, 0x73, 0x77, 0x65
        /*0026*/ 	.byte	0x65, 0x70, 0x5f, 0x73, 0x72, 0x63, 0x2f, 0x69, 0x6e, 0x63, 0x6c, 0x75, 0x64, 0x65, 0x2f, 0x63
        /*0036*/ 	.byte	0x75, 0x74, 0x65, 0x2f, 0x70, 0x6f, 0x69, 0x6e, 0x74, 0x65, 0x72, 0x5f, 0x66, 0x6c, 0x61, 0x67
        /*0046*/ 	.byte	0x67, 0x65, 0x64, 0x2e, 0x68, 0x70, 0x70, 0x00
	.type		$str$26,@object
	.size		$str$26,($str$25 - $str$26)
$str$26:
        /*004e*/ 	.byte	0x2f, 0x74, 0x6d, 0x70, 0x2f, 0x63, 0x75, 0x74, 0x6c, 0x61, 0x73, 0x73, 0x5f, 0x73, 0x77, 0x65
        /*005e*/ 	.byte	0x65, 0x70, 0x5f, 0x73, 0x72, 0x63, 0x2f, 0x69, 0x6e, 0x63, 0x6c, 0x75, 0x64, 0x65, 0x2f, 0x63
        /*006e*/ 	.byte	0x75, 0x74, 0x65, 0x2f, 0x61, 0x74, 0x6f, 0x6d, 0x2f, 0x63, 0x6f, 0x70, 0x79, 0x5f, 0x74, 0x72
        /*007e*/ 	.byte	0x61, 0x69, 0x74, 0x73, 0x5f, 0x73, 0x6d, 0x31, 0x30, 0x30, 0x2e, 0x68, 0x70, 0x70, 0x00
	.type		$str$25,@object
	.size		$str$25,(__unnamed_1 - $str$25)
$str$25:
        /*008d*/ 	.byte	0x28, 0x28, 0x75, 0x69, 0x6e, 0x74, 0x33, 0x32, 0x5f, 0x74, 0x28, 0x74, 0x68, 0x72, 0x65, 0x61
        /*009d*/ 	.byte	0x64, 0x49, 0x64, 0x78, 0x2e, 0x78, 0x29, 0x20, 0x2f, 0x20, 0x33, 0x32, 0x29, 0x20, 0x25, 0x20
        /*00ad*/ 	.byte	0x34, 0x29, 0x20, 0x3d, 0x3d, 0x20, 0x28, 0x28, 0x28, 0x74, 0x6d, 0x65, 0x6d, 0x5f, 0x61, 0x64
        /*00bd*/ 	.byte	0x64, 0x72, 0x20, 0x3e, 0x3e, 0x20, 0x31, 0x36, 0x29, 0x20, 0x2f, 0x20, 0x33, 0x32, 0x29, 0x20
        /*00cd*/ 	.byte	0x25, 0x20, 0x34, 0x29, 0x00
	.type		__unnamed_1,@object
	.size		__unnamed_1,(__unnamed_2 - __unnamed_1)
__unnamed_1:
        /*00d2*/ 	.byte	0x61, 0x75, 0x74, 0x6f, 0x20, 0x63, 0x75, 0x74, 0x65, 0x3a, 0x3a, 0x61, 0x73, 0x5f, 0x70, 0x6f
        /* <DEDUP_REMOVED lines=24> */
        /*0262*/ 	.byte	0x3e, 0x3e, 0x3e, 0x3e, 0x5d, 0x00
	.type		__unnamed_2,@object
	.size		__unnamed_2,(.L_2 - __unnamed_2)
__unnamed_2:
        /* <DEDUP_REMOVED lines=42> */
        /*0508*/ 	.byte	0x3e, 0x3e, 0x5d, 0x00
.L_2:


//--------------------- .nv.shared._ZN7cutlass13device_kernelINS_4gemm6kernel13GemmUniversalIN4cute5tupleIJiiiiEEENS1_10collective13CollectiveMmaINS1_35MainloopSm100TmaUmmaWarpSpecializedILi10ELi2ELi4ENS5_IJNS4_1CILi2EEENSA_ILi1EEESC_EEEEENS5_IJNSA_ILi256EEENSA_ILi64EEESG_EEENS_6half_tENS5_IJlSC_lEEESI_SJ_NS4_8TiledMMAINS4_8MMA_AtomIJNS4_26SM100_MMA_F16BF16_2x1SM_SSISI_SI_fLi256ELi64ELNS4_4UMMA5MajorE0ELSO_0ELNSN_7ScaleInE0ELSP_0EEEEEENS4_6LayoutINS5_IJSC_SC_SC_EEENS5_IJNSA_ILi0EEESU_SU_EEEEENS5_IJNS4_10UnderscoreESX_SX_EEEEENS4_18SM100_TMA_2SM_LOADENS4_14ComposedLayoutINS4_7SwizzleILi3ELi4ELi3EEENS4_18smem_ptr_flag_bitsILi16EEENSS_INS5_IJNSA_ILi8EEESG_EEENS5_IJSG_SC_EEEEEEEvNS4_8identityES10_S1A_vS1B_EENS_8epilogue10collective18CollectiveEpilogueINS1D_23Sm100TmaWarpSpecializedILi3ELi2ELi32ELb1ELb0EEEJNS5_IJNSA_ILi128EEESG_SG_EEENS5_IJNSS_IS1I_SC_EENSS_INSA_ILi32EEESC_EEEEESI_SJ_SI_SJ_NS1D_6fusion15FusionCallbacksIS1H_NS1O_17LinearCombinationISI_fSI_fLNS_15FloatRoundStyleE2EEES1J_S1N_JEEENS4_5SM1004TMEM4LOAD26SM100_TMEM_LOAD_32dp32b32xENS4_13SM90_TMA_LOADENS11_INS12_ILi2ELi4ELi3EEES15_NSS_INS5_IJS16_S1L_EEENS5_IJS1L_SC_EEEEEEENS4_39AutoVectorizingCopyWithAssumedAlignmentILi128EEENS4_14SM90_TMA_STOREES23_S25_S25_EEEvvEEEEvNT_6ParamsE --------------------------
	.section	.nv.shared._ZN7cutlass13device_kernelINS_4gemm6kernel13GemmUniversalIN4cute5tupleIJiiiiEEENS1_10collective13CollectiveMmaINS1_35MainloopSm100TmaUmmaWarpSpecializedILi10ELi2ELi4ENS5_IJNS4_1CILi2EEENSA_ILi1EEESC_EEEEENS5_IJNSA_ILi256EEENSA_ILi64EEESG_EEENS_6half_tENS5_IJlSC_lEEESI_SJ_NS4_8TiledMMAINS4_8MMA_AtomIJNS4_26SM100_MMA_F16BF16_2x1SM_SSISI_SI_fLi256ELi64ELNS4_4UMMA5MajorE0ELSO_0ELNSN_7ScaleInE0ELSP_0EEEEEENS4_6LayoutINS5_IJSC_SC_SC_EEENS5_IJNSA_ILi0EEESU_SU_EEEEENS5_IJNS4_10UnderscoreESX_SX_EEEEENS4_18SM100_TMA_2SM_LOADENS4_14ComposedLayoutINS4_7SwizzleILi3ELi4ELi3EEENS4_18smem_ptr_flag_bitsILi16EEENSS_INS5_IJNSA_ILi8EEESG_EEENS5_IJSG_SC_EEEEEEEvNS4_8identityES10_S1A_vS1B_EENS_8epilogue10collective18CollectiveEpilogueINS1D_23Sm100TmaWarpSpecializedILi3ELi2ELi32ELb1ELb0EEEJNS5_IJNSA_ILi128EEESG_SG_EEENS5_IJNSS_IS1I_SC_EENSS_INSA_ILi32EEESC_EEEEESI_SJ_SI_SJ_NS1D_6fusion15FusionCallbacksIS1H_NS1O_17LinearCombinationISI_fSI_fLNS_15FloatRoundStyleE2EEES1J_S1N_JEEENS4_5SM1004TMEM4LOAD26SM100_TMEM_LOAD_32dp32b32xENS4_13SM90_TMA_LOADENS11_INS12_ILi2ELi4ELi3EEES15_NSS_INS5_IJS16_S1L_EEENS5_IJS1L_SC_EEEEEEENS4_39AutoVectorizingCopyWithAssumedAlignmentILi128EEENS4_14SM90_TMA_STOREES23_S25_S25_EEEvvEEEEvNT_6ParamsE,"aw",@nobits
	.sectionflags	@""
	.align	16
	.zero		1024


//--------------------- .nv.shared.reserved.0     --------------------------
	.section	.nv.shared.reserved.0,"aw",@nobits
	.weak		__nv_reservedSMEM_offset_0_alias
	.size		__nv_reservedSMEM_offset_0_alias, 0, 64
	.other		__nv_reservedSMEM_offset_0_alias,@"STO_CUDA_RESERVED_SHARED STV_DEFAULT"
__nv_reservedSMEM_offset_0_alias:
	.zero		0
.nv.shared.reserved.0:
	.zero		64
	.weak		__nv_reservedSMEM_tcgen05_partition
	.type		__nv_reservedSMEM_tcgen05_partition,@object
	.size		__nv_reservedSMEM_tcgen05_partition,(.L_0 - __nv_reservedSMEM_tcgen05_partition)
__nv_reservedSMEM_tcgen05_partition:
	.zero		32
.L_0:


//--------------------- .nv.global                --------------------------
	.section	.nv.global,"aw",@nobits
.nv.global:
	.type		_ZN39_INTERNAL_ce678b37_4_k_cu_419c41c2_27834cute1_E,@object
	.size		_ZN39_INTERNAL_ce678b37_4_k_cu_419c41c2_27834cute1_E,(_ZN39_INTERNAL_ce678b37_4_k_cu_419c41c2_27834cuda3std3__45__cpo6cbeginE - _ZN39_INTERNAL_ce678b37_4_k_cu_419c41c2_27834cute1_E)
_ZN39_INTERNAL_ce678b37_4_k_cu_419c41c2_27834cute1_E:
	.zero		1
	.type		_ZN39_INTERNAL_ce678b37_4_k_cu_419c41c2_27834cuda3std3__45__cpo6cbeginE,@object
	.size		_ZN39_INTERNAL_ce678b37_4_k_cu_419c41c2_27834cuda3std3__45__cpo6cbeginE,(_ZN39_INTERNAL_ce678b37_4_k_cu_419c41c2_27834cuda3std3__48in_placeE - _ZN39_INTERNAL_ce678b37_4_k_cu_419c41c2_27834cuda3std3__45__cpo6cbeginE)
_ZN39_INTERNAL_ce678b37_4_k_cu_419c41c2_27834cuda3std3__45__cpo6cbeginE:
	.zero		1
	.type		_ZN39_INTERNAL_ce678b37_4_k_cu_419c41c2_27834cuda3std3__48in_placeE,@object
	.size		_ZN39_INTERNAL_ce678b37_4_k_cu_419c41c2_27834cuda3std3__48in_placeE,(_ZN39_INTERNAL_ce678b37_4_k_cu_419c41c2_27834cuda3std6ranges3__45__cpo9iter_moveE - _ZN39_INTERNAL_ce678b37_4_k_cu_419c41c2_27834cuda3std3__48in_placeE)
_ZN39_INTERNAL_ce678b37_4_k_cu_419c41c2_27834cuda3std3__48in_placeE:
	.zero		1
	.type		_ZN39_INTERNAL_ce678b37_4_k_cu_419c41c2_27834cuda3std6ranges3__45__cpo9iter_moveE,@object
	.size		_ZN39_INTERNAL_ce678b37_4_k_cu_419c41c2_27834cuda3std6ranges3__45__cpo9iter_moveE,(_ZN39_INTERNAL_ce678b37_4_k_cu_419c41c2_27834cuda3std3__45__cpo5beginE - _ZN39_INTERNAL_ce678b37_4_k_cu_419c41c2_27834cuda3std6ranges3__45__cpo9iter_moveE)
_ZN39_INTERNAL_ce678b37_4_k_cu_419c41c2_27834cuda3std6ranges3__45__cpo9iter_moveE:
	.zero		1
	.type		_ZN39_INTERNAL_ce678b37_4_k_cu_419c41c2_27834cuda3std3__45__cpo5beginE,@object
	.size		_ZN39_INTERNAL_ce678b37_4_k_cu_419c41c2_27834cuda3std3__45__cpo5beginE,(_ZN39_INTERNAL_ce678b37_4_k_cu_419c41c2_27834cuda3std3__441_GLOBAL__N__ce678b37_4_k_cu_419c41c2_27836ignoreE - _ZN39_INTERNAL_ce678b37_4_k_cu_419c41c2_27834cuda3std3__45__cpo5beginE)
_ZN39_INTERNAL_ce678b37_4_k_cu_419c41c2_27834cuda3std3__45__cpo5beginE:
	.zero		1
	.type		_ZN39_INTERNAL_ce678b37_4_k_cu_419c41c2_27834cuda3std3__441_GLOBAL__N__ce678b37_4_k_cu_419c41c2_27836ignoreE,@object
	.size		_ZN39_INTERNAL_ce678b37_4_k_cu_419c41c2_27834cuda3std3__441_GLOBAL__N__ce678b37_4_k_cu_419c41c2_27836ignoreE,(_ZN39_INTERNAL_ce678b37_4_k_cu_419c41c2_27834cute7productE - _ZN39_INTERNAL_ce678b37_4_k_cu_419c41c2_27834cuda3std3__441_GLOBAL__N__ce678b37_4_k_cu_419c41c2_27836ignoreE)
_ZN39_INTERNAL_ce678b37_4_k_cu_419c41c2_27834cuda3std3__441_GLOBAL__N__ce678b37_4_k_cu_419c41c2_27836ignoreE:
	.zero		1
	.type		_ZN39_INTERNAL_ce678b37_4_k_cu_419c41c2_27834cute7productE,@object
	.size		_ZN39_INTERNAL_ce678b37_4_k_cu_419c41c2_27834cute7productE,(_ZN39_INTERNAL_ce678b37_4_k_cu_419c41c2_27834cuda3std3__45__cpo3endE - _ZN39_INTERNAL_ce678b37_4_k_cu_419c41c2_27834cute7productE)
_ZN39_INTERNAL_ce678b37_4_k_cu_419c41c2_27834cute7productE:
	.zero		1
	.type		_ZN39_INTERNAL_ce678b37_4_k_cu_419c41c2_27834cuda3std3__45__cpo3endE,@object
	.size		_ZN39_INTERNAL_ce678b37_4_k_cu_419c41c2_27834cuda3std3__45__cpo3endE,(_ZN39_INTERNAL_ce678b37_4_k_cu_419c41c2_27834cuda3std3__419piecewise_constructE - _ZN39_INTERNAL_ce678b37_4_k_cu_419c41c2_27834cuda3std3__45__cpo3endE)
_ZN39_INTERNAL_ce678b37_4_k_cu_419c41c2_27834cuda3std3__45__cpo3endE:
	.zero		1
	.type		_ZN39_INTERNAL_ce678b37_4_k_cu_419c41c2_27834cuda3std3__419piecewise_constructE,@object
	.size		_ZN39_INTERNAL_ce678b37_4_k_cu_419c41c2_27834cuda3std3__419piecewise_constructE,(_ZN39_INTERNAL_ce678b37_4_k_cu_419c41c2_27834cuda3std3__45__cpo4cendE - _ZN39_INTERNAL_ce678b37_4_k_cu_419c41c2_27834cuda3std3__419piecewise_constructE)
_ZN39_INTERNAL_ce678b37_4_k_cu_419c41c2_27834cuda3std3__419piecewise_constructE:
	.zero		1
	.type		_ZN39_INTERNAL_ce678b37_4_k_cu_419c41c2_27834cuda3std3__45__cpo4cendE,@object
	.size		_ZN39_INTERNAL_ce678b37_4_k_cu_419c41c2_27834cuda3std3__45__cpo4cendE,(_ZN39_INTERNAL_ce678b37_4_k_cu_419c41c2_27834cuda3std6ranges3__45__cpo4swapE - _ZN39_INTERNAL_ce678b37_4_k_cu_419c41c2_27834cuda3std3__45__cpo4cendE)
_ZN39_INTERNAL_ce678b37_4_k_cu_419c41c2_27834cuda3std3__45__cpo4cendE:
	.zero		1
	.type		_ZN39_INTERNAL_ce678b37_4_k_cu_419c41c2_27834cuda3std6ranges3__45__cpo4swapE,@object
	.size		_ZN39_INTERNAL_ce678b37_4_k_cu_419c41c2_27834cuda3std6ranges3__45__cpo4swapE,(.L_10 - _ZN39_INTERNAL_ce678b37_4_k_cu_419c41c2_27834cuda3std6ranges3__45__cpo4swapE)
_ZN39_INTERNAL_ce678b37_4_k_cu_419c41c2_27834cuda3std6ranges3__45__cpo4swapE:
	.zero		1
.L_10:


//--------------------- .nv.constant0._ZN7cutlass13device_kernelINS_4gemm6kernel13GemmUniversalIN4cute5tupleIJiiiiEEENS1_10collective13CollectiveMmaINS1_35MainloopSm100TmaUmmaWarpSpecializedILi10ELi2ELi4ENS5_IJNS4_1CILi2EEENSA_ILi1EEESC_EEEEENS5_IJNSA_ILi256EEENSA_ILi64EEESG_EEENS_6half_tENS5_IJlSC_lEEESI_SJ_NS4_8TiledMMAINS4_8MMA_AtomIJNS4_26SM100_MMA_F16BF16_2x1SM_SSISI_SI_fLi256ELi64ELNS4_4UMMA5MajorE0ELSO_0ELNSN_7ScaleInE0ELSP_0EEEEEENS4_6LayoutINS5_IJSC_SC_SC_EEENS5_IJNSA_ILi0EEESU_SU_EEEEENS5_IJNS4_10UnderscoreESX_SX_EEEEENS4_18SM100_TMA_2SM_LOADENS4_14ComposedLayoutINS4_7SwizzleILi3ELi4ELi3EEENS4_18smem_ptr_flag_bitsILi16EEENSS_INS5_IJNSA_ILi8EEESG_EEENS5_IJSG_SC_EEEEEEEvNS4_8identityES10_S1A_vS1B_EENS_8epilogue10collective18CollectiveEpilogueINS1D_23Sm100TmaWarpSpecializedILi3ELi2ELi32ELb1ELb0EEEJNS5_IJNSA_ILi128EEESG_SG_EEENS5_IJNSS_IS1I_SC_EENSS_INSA_ILi32EEESC_EEEEESI_SJ_SI_SJ_NS1D_6fusion15FusionCallbacksIS1H_NS1O_17LinearCombinationISI_fSI_fLNS_15FloatRoundStyleE2EEES1J_S1N_JEEENS4_5SM1004TMEM4LOAD26SM100_TMEM_LOAD_32dp32b32xENS4_13SM90_TMA_LOADENS11_INS12_ILi2ELi4ELi3EEES15_NSS_INS5_IJS16_S1L_EEENS5_IJS1L_SC_EEEEEEENS4_39AutoVectorizingCopyWithAssumedAlignmentILi128EEENS4_14SM90_TMA_STOREES23_S25_S25_EEEvvEEEEvNT_6ParamsE --------------------------
	.section	.nv.constant0._ZN7cutlass13device_kernelINS_4gemm6kernel13GemmUniversalIN4cute5tupleIJiiiiEEENS1_10collective13CollectiveMmaINS1_35MainloopSm100TmaUmmaWarpSpecializedILi10ELi2ELi4ENS5_IJNS4_1CILi2EEENSA_ILi1EEESC_EEEEENS5_IJNSA_ILi256EEENSA_ILi64EEESG_EEENS_6half_tENS5_IJlSC_lEEESI_SJ_NS4_8TiledMMAINS4_8MMA_AtomIJNS4_26SM100_MMA_F16BF16_2x1SM_SSISI_SI_fLi256ELi64ELNS4_4UMMA5MajorE0ELSO_0ELNSN_7ScaleInE0ELSP_0EEEEEENS4_6LayoutINS5_IJSC_SC_SC_EEENS5_IJNSA_ILi0EEESU_SU_EEEEENS5_IJNS4_10UnderscoreESX_SX_EEEEENS4_18SM100_TMA_2SM_LOADENS4_14ComposedLayoutINS4_7SwizzleILi3ELi4ELi3EEENS4_18smem_ptr_flag_bitsILi16EEENSS_INS5_IJNSA_ILi8EEESG_EEENS5_IJSG_SC_EEEEEEEvNS4_8identityES10_S1A_vS1B_EENS_8epilogue10collective18CollectiveEpilogueINS1D_23Sm100TmaWarpSpecializedILi3ELi2ELi32ELb1ELb0EEEJNS5_IJNSA_ILi128EEESG_SG_EEENS5_IJNSS_IS1I_SC_EENSS_INSA_ILi32EEESC_EEEEESI_SJ_SI_SJ_NS1D_6fusion15FusionCallbacksIS1H_NS1O_17LinearCombinationISI_fSI_fLNS_15FloatRoundStyleE2EEES1J_S1N_JEEENS4_5SM1004TMEM4LOAD26SM100_TMEM_LOAD_32dp32b32xENS4_13SM90_TMA_LOADENS11_INS12_ILi2ELi4ELi3EEES15_NSS_INS5_IJS16_S1L_EEENS5_IJS1L_SC_EEEEEEENS4_39AutoVectorizingCopyWithAssumedAlignmentILi128EEENS4_14SM90_TMA_STOREES23_S25_S25_EEEvvEEEEvNT_6ParamsE,"a",@progbits
	.sectionflags	@""
	.align	4
.nv.constant0._ZN7cutlass13device_kernelINS_4gemm6kernel13GemmUniversalIN4cute5tupleIJiiiiEEENS1_10collective13CollectiveMmaINS1_35MainloopSm100TmaUmmaWarpSpecializedILi10ELi2ELi4ENS5_IJNS4_1CILi2EEENSA_ILi1EEESC_EEEEENS5_IJNSA_ILi256EEENSA_ILi64EEESG_EEENS_6half_tENS5_IJlSC_lEEESI_SJ_NS4_8TiledMMAINS4_8MMA_AtomIJNS4_26SM100_MMA_F16BF16_2x1SM_SSISI_SI_fLi256ELi64ELNS4_4UMMA5MajorE0ELSO_0ELNSN_7ScaleInE0ELSP_0EEEEEENS4_6LayoutINS5_IJSC_SC_SC_EEENS5_IJNSA_ILi0EEESU_SU_EEEEENS5_IJNS4_10UnderscoreESX_SX_EEEEENS4_18SM100_TMA_2SM_LOADENS4_14ComposedLayoutINS4_7SwizzleILi3ELi4ELi3EEENS4_18smem_ptr_flag_bitsILi16EEENSS_INS5_IJNSA_ILi8EEESG_EEENS5_IJSG_SC_EEEEEEEvNS4_8identityES10_S1A_vS1B_EENS_8epilogue10collective18CollectiveEpilogueINS1D_23Sm100TmaWarpSpecializedILi3ELi2ELi32ELb1ELb0EEEJNS5_IJNSA_ILi128EEESG_SG_EEENS5_IJNSS_IS1I_SC_EENSS_INSA_ILi32EEESC_EEEEESI_SJ_SI_SJ_NS1D_6fusion15FusionCallbacksIS1H_NS1O_17LinearCombinationISI_fSI_fLNS_15FloatRoundStyleE2EEES1J_S1N_JEEENS4_5SM1004TMEM4LOAD26SM100_TMEM_LOAD_32dp32b32xENS4_13SM90_TMA_LOADENS11_INS12_ILi2ELi4ELi3EEES15_NSS_INS5_IJS16_S1L_EEENS5_IJS1L_SC_EEEEEEENS4_39AutoVectorizingCopyWithAssumedAlignmentILi128EEENS4_14SM90_TMA_STOREES23_S25_S25_EEEvvEEEEvNT_6ParamsE:
	.zero		2944


//--------------------- SYMBOLS --------------------------

	.type		.nv.reservedSmem.offset0,@object
	.size		.nv.reservedSmem.offset0,0x4
	.type		.nv.reservedSmem.cap,@object
	.size		.nv.reservedSmem.cap,0x4
	.type		__assertfail,@function
